	.target	sm_100a

	.elftype	@"ET_EXEC"


//--------------------- .note.nv.tkinfo           --------------------------
	.section	.note.nv.tkinfo,"",@"SHT_NOTE"
	.sectionflags	@"SHF_NOTE_NV_TKINFO"
	.tkinfo
        /*0018*/ 	.word	0x00000002
        /*0030*/ 	.string	""
        /*0030*/ 	.string	"ptxas"
        /*0030*/ 	.string	"Cuda compilation tools, release 13.0, V13.0.88"
        /*0030*/ 	.string	"Build cuda_13.0.r13.0/compiler.36424714_0"
        /*0030*/ 	.string	"-arch sm_100a -m 64 "



//--------------------- .note.nv.cuinfo           --------------------------
	.section	.note.nv.cuinfo,"",@"SHT_NOTE"
	.sectionflags	@"SHF_NOTE_NV_CUINFO"
        /*0018*/ 	.short	0x0002
        /*001a*/ 	.short	0x0064
        /*001c*/ 	.short	0x0082
	.zero		2


//--------------------- .nv.info                  --------------------------
	.section	.nv.info,"",@"SHT_CUDA_INFO"
	.align	4


	//----- nvinfo : EIATTR_REGCOUNT
	.align		4
        /*0000*/ 	.byte	0x04, 0x2f
        /*0002*/ 	.short	(.L_19 - .L_18)
	.align		4
.L_18:
        /*0004*/ 	.word	index@(_ZN7cutlass13device_kernelINS_4gemm6kernel13GemmUniversalIN4cute5tupleIJiiiiEEENS1_10collective13CollectiveMmaINS1_35MainloopSm100TmaUmmaWarpSpecializedILi5ELi2ELi4ENS5_IJNS4_1CILi2EEENSA_ILi1EEESC_EEEEENS5_IJNSA_ILi64EEENSA_ILi80EEENSA_ILi128EEEEEENS_10bfloat16_tENS5_IJlSC_lEEESJ_SK_NS4_8TiledMMAINS4_8MMA_AtomIJNS4_20SM100_MMA_F16BF16_SSISJ_SJ_fLi64ELi80ELNS4_4UMMA5MajorE0ELSP_0ELNSO_7ScaleInE0ELSQ_0EEEEEENS4_6LayoutINS5_IJSC_SC_SC_EEENS5_IJNSA_ILi0EEESV_SV_EEEEENS5_IJNS4_10UnderscoreESY_SY_EEEEENS4_13SM90_TMA_LOADENS4_14ComposedLayoutINS4_7SwizzleILi3ELi4ELi3EEENS4_18smem_ptr_flag_bitsILi16EEENST_INS5_IJNSA_ILi8EEESF_EEENS5_IJSF_SC_EEEEEEEvNS4_8identityENS4_23SM90_TMA_LOAD_MULTICASTES1B_vS1C_EENS_8epilogue10collective18CollectiveEpilogueINS1F_23Sm100TmaWarpSpecializedILi2ELi1ELi40ELb1ELb0EEEJSI_NS5_IJNST_ISF_SC_EENST_ISG_SC_EEEEESJ_SK_SJ_SK_NS1F_6fusion15FusionCallbacksIS1J_NS1N_17LinearCombinationISJ_fSJ_fLNS_15FloatRoundStyleE2EEESI_S1M_JEEENS4_5SM1004TMEM4LOAD26SM100_TMEM_LOAD_16dp256b2xES11_NS12_INS13_ILi1ELi4ELi3EEES16_NST_INS5_IJS17_NSA_ILi16EEEEEENS5_IJS1Y_SC_EEEEEEENS4_17SM75_U32x4_LDSM_NENS4_14SM90_TMA_STOREES22_NS4_17SM90_U32x4_STSM_NENS4_39AutoVectorizingCopyWithAssumedAlignmentILi128EEEEEEvvEEEEvNT_6ParamsE)
        /*0008*/ 	.word	0x0000006c


	//----- nvinfo : EIATTR_FRAME_SIZE
	.align		4
.L_19:
        /*000c*/ 	.byte	0x04, 0x11
        /*000e*/ 	.short	(.L_21 - .L_20)
	.align		4
.L_20:
        /*0010*/ 	.word	index@($__internal_2_$__cuda_sm10x_tcgen05_guardrail_trap_unallocated_columns_being_dealloced)
        /*0014*/ 	.word	0x00000000


	//----- nvinfo : EIATTR_FRAME_SIZE
	.align		4
.L_21:
        /*0018*/ 	.byte	0x04, 0x11
        /*001a*/ 	.short	(.L_23 - .L_22)
	.align		4
.L_22:
        /*001c*/ 	.word	index@($__internal_1_$__cuda_sm10x_tcgen05_guardrail_trap_phase_invalid_during_alloc)
        /*0020*/ 	.word	0x00000000


	//----- nvinfo : EIATTR_FRAME_SIZE
	.align		4
.L_23:
        /*0024*/ 	.byte	0x04, 0x11
        /*0026*/ 	.short	(.L_25 - .L_24)
	.align		4
.L_24:
        /*0028*/ 	.word	index@($__internal_0_$__cuda_sm10x_tcgen05_guardrail_trap_col_being_dealloced_not_returned_by_alloc)
        /*002c*/ 	.word	0x00000000


	//----- nvinfo : EIATTR_FRAME_SIZE
	.align		4
.L_25:
        /*0030*/ 	.byte	0x04, 0x11
        /*0032*/ 	.short	(.L_27 - .L_26)
	.align		4
.L_26:
        /*0034*/ 	.word	index@(_ZN7cutlass13device_kernelINS_4gemm6kernel13GemmUniversalIN4cute5tupleIJiiiiEEENS1_10collective13CollectiveMmaINS1_35MainloopSm100TmaUmmaWarpSpecializedILi5ELi2ELi4ENS5_IJNS4_1CILi2EEENSA_ILi1EEESC_EEEEENS5_IJNSA_ILi64EEENSA_ILi80EEENSA_ILi128EEEEEENS_10bfloat16_tENS5_IJlSC_lEEESJ_SK_NS4_8TiledMMAINS4_8MMA_AtomIJNS4_20SM100_MMA_F16BF16_SSISJ_SJ_fLi64ELi80ELNS4_4UMMA5MajorE0ELSP_0ELNSO_7ScaleInE0ELSQ_0EEEEEENS4_6LayoutINS5_IJSC_SC_SC_EEENS5_IJNSA_ILi0EEESV_SV_EEEEENS5_IJNS4_10UnderscoreESY_SY_EEEEENS4_13SM90_TMA_LOADENS4_14ComposedLayoutINS4_7SwizzleILi3ELi4ELi3EEENS4_18smem_ptr_flag_bitsILi16EEENST_INS5_IJNSA_ILi8EEESF_EEENS5_IJSF_SC_EEEEEEEvNS4_8identityENS4_23SM90_TMA_LOAD_MULTICASTES1B_vS1C_EENS_8epilogue10collective18CollectiveEpilogueINS1F_23Sm100TmaWarpSpecializedILi2ELi1ELi40ELb1ELb0EEEJSI_NS5_IJNST_ISF_SC_EENST_ISG_SC_EEEEESJ_SK_SJ_SK_NS1F_6fusion15FusionCallbacksIS1J_NS1N_17LinearCombinationISJ_fSJ_fLNS_15FloatRoundStyleE2EEESI_S1M_JEEENS4_5SM1004TMEM4LOAD26SM100_TMEM_LOAD_16dp256b2xES11_NS12_INS13_ILi1ELi4ELi3EEES16_NST_INS5_IJS17_NSA_ILi16EEEEEENS5_IJS1Y_SC_EEEEEEENS4_17SM75_U32x4_LDSM_NENS4_14SM90_TMA_STOREES22_NS4_17SM90_U32x4_STSM_NENS4_39AutoVectorizingCopyWithAssumedAlignmentILi128EEEEEEvvEEEEvNT_6ParamsE)
        /*0038*/ 	.word	0x00000000


	//----- nvinfo : EIATTR_MIN_STACK_SIZE
	.align		4
.L_27:
        /*003c*/ 	.byte	0x04, 0x12
        /*003e*/ 	.short	(.L_29 - .L_28)
	.align		4
.L_28:
        /*0040*/ 	.word	index@(_ZN7cutlass13device_kernelINS_4gemm6kernel13GemmUniversalIN4cute5tupleIJiiiiEEENS1_10collective13CollectiveMmaINS1_35MainloopSm100TmaUmmaWarpSpecializedILi5ELi2ELi4ENS5_IJNS4_1CILi2EEENSA_ILi1EEESC_EEEEENS5_IJNSA_ILi64EEENSA_ILi80EEENSA_ILi128EEEEEENS_10bfloat16_tENS5_IJlSC_lEEESJ_SK_NS4_8TiledMMAINS4_8MMA_AtomIJNS4_20SM100_MMA_F16BF16_SSISJ_SJ_fLi64ELi80ELNS4_4UMMA5MajorE0ELSP_0ELNSO_7ScaleInE0ELSQ_0EEEEEENS4_6LayoutINS5_IJSC_SC_SC_EEENS5_IJNSA_ILi0EEESV_SV_EEEEENS5_IJNS4_10UnderscoreESY_SY_EEEEENS4_13SM90_TMA_LOADENS4_14ComposedLayoutINS4_7SwizzleILi3ELi4ELi3EEENS4_18smem_ptr_flag_bitsILi16EEENST_INS5_IJNSA_ILi8EEESF_EEENS5_IJSF_SC_EEEEEEEvNS4_8identityENS4_23SM90_TMA_LOAD_MULTICASTES1B_vS1C_EENS_8epilogue10collective18CollectiveEpilogueINS1F_23Sm100TmaWarpSpecializedILi2ELi1ELi40ELb1ELb0EEEJSI_NS5_IJNST_ISF_SC_EENST_ISG_SC_EEEEESJ_SK_SJ_SK_NS1F_6fusion15FusionCallbacksIS1J_NS1N_17LinearCombinationISJ_fSJ_fLNS_15FloatRoundStyleE2EEESI_S1M_JEEENS4_5SM1004TMEM4LOAD26SM100_TMEM_LOAD_16dp256b2xES11_NS12_INS13_ILi1ELi4ELi3EEES16_NST_INS5_IJS17_NSA_ILi16EEEEEENS5_IJS1Y_SC_EEEEEEENS4_17SM75_U32x4_LDSM_NENS4_14SM90_TMA_STOREES22_NS4_17SM90_U32x4_STSM_NENS4_39AutoVectorizingCopyWithAssumedAlignmentILi128EEEEEEvvEEEEvNT_6ParamsE)
        /*0044*/ 	.word	0x00000000
.L_29:


//--------------------- .nv.compat                --------------------------
	.section	.nv.compat,"",@"SHT_CUDA_COMPAT_INFO"
	.align	4
        /*0000*/ 	.byte	0x02, 0x09, 0x01, 0x00, 0x02, 0x02, 0x02, 0x00, 0x02, 0x05, 0x05, 0x00, 0x03, 0x07, 0x01, 0x01
        /*0010*/ 	.byte	0x02, 0x03, 0x01, 0x00, 0x02, 0x06, 0x01, 0x00, 0x04, 0x0b, 0x08, 0x00, 0x09, 0x00, 0x00, 0x00
        /*0020*/ 	.byte	0x00, 0x00, 0x00, 0x00


//--------------------- .nv.info._ZN7cutlass13device_kernelINS_4gemm6kernel13GemmUniversalIN4cute5tupleIJiiiiEEENS1_10collective13CollectiveMmaINS1_35MainloopSm100TmaUmmaWarpSpecializedILi5ELi2ELi4ENS5_IJNS4_1CILi2EEENSA_ILi1EEESC_EEEEENS5_IJNSA_ILi64EEENSA_ILi80EEENSA_ILi128EEEEEENS_10bfloat16_tENS5_IJlSC_lEEESJ_SK_NS4_8TiledMMAINS4_8MMA_AtomIJNS4_20SM100_MMA_F16BF16_SSISJ_SJ_fLi64ELi80ELNS4_4UMMA5MajorE0ELSP_0ELNSO_7ScaleInE0ELSQ_0EEEEEENS4_6LayoutINS5_IJSC_SC_SC_EEENS5_IJNSA_ILi0EEESV_SV_EEEEENS5_IJNS4_10UnderscoreESY_SY_EEEEENS4_13SM90_TMA_LOADENS4_14ComposedLayoutINS4_7SwizzleILi3ELi4ELi3EEENS4_18smem_ptr_flag_bitsILi16EEENST_INS5_IJNSA_ILi8EEESF_EEENS5_IJSF_SC_EEEEEEEvNS4_8identityENS4_23SM90_TMA_LOAD_MULTICASTES1B_vS1C_EENS_8epilogue10collective18CollectiveEpilogueINS1F_23Sm100TmaWarpSpecializedILi2ELi1ELi40ELb1ELb0EEEJSI_NS5_IJNST_ISF_SC_EENST_ISG_SC_EEEEESJ_SK_SJ_SK_NS1F_6fusion15FusionCallbacksIS1J_NS1N_17LinearCombinationISJ_fSJ_fLNS_15FloatRoundStyleE2EEESI_S1M_JEEENS4_5SM1004TMEM4LOAD26SM100_TMEM_LOAD_16dp256b2xES11_NS12_INS13_ILi1ELi4ELi3EEES16_NST_INS5_IJS17_NSA_ILi16EEEEEENS5_IJS1Y_SC_EEEEEEENS4_17SM75_U32x4_LDSM_NENS4_14SM90_TMA_STOREES22_NS4_17SM90_U32x4_STSM_NENS4_39AutoVectorizingCopyWithAssumedAlignmentILi128EEEEEEvvEEEEvNT_6ParamsE --------------------------
	.section	.nv.info._ZN7cutlass13device_kernelINS_4gemm6kernel13GemmUniversalIN4cute5tupleIJiiiiEEENS1_10collective13CollectiveMmaINS1_35MainloopSm100TmaUmmaWarpSpecializedILi5ELi2ELi4ENS5_IJNS4_1CILi2EEENSA_ILi1EEESC_EEEEENS5_IJNSA_ILi64EEENSA_ILi80EEENSA_ILi128EEEEEENS_10bfloat16_tENS5_IJlSC_lEEESJ_SK_NS4_8TiledMMAINS4_8MMA_AtomIJNS4_20SM100_MMA_F16BF16_SSISJ_SJ_fLi64ELi80ELNS4_4UMMA5MajorE0ELSP_0ELNSO_7ScaleInE0ELSQ_0EEEEEENS4_6LayoutINS5_IJSC_SC_SC_EEENS5_IJNSA_ILi0EEESV_SV_EEEEENS5_IJNS4_10UnderscoreESY_SY_EEEEENS4_13SM90_TMA_LOADENS4_14ComposedLayoutINS4_7SwizzleILi3ELi4ELi3EEENS4_18smem_ptr_flag_bitsILi16EEENST_INS5_IJNSA_ILi8EEESF_EEENS5_IJSF_SC_EEEEEEEvNS4_8identityENS4_23SM90_TMA_LOAD_MULTICASTES1B_vS1C_EENS_8epilogue10collective18CollectiveEpilogueINS1F_23Sm100TmaWarpSpecializedILi2ELi1ELi40ELb1ELb0EEEJSI_NS5_IJNST_ISF_SC_EENST_ISG_SC_EEEEESJ_SK_SJ_SK_NS1F_6fusion15FusionCallbacksIS1J_NS1N_17LinearCombinationISJ_fSJ_fLNS_15FloatRoundStyleE2EEESI_S1M_JEEENS4_5SM1004TMEM4LOAD26SM100_TMEM_LOAD_16dp256b2xES11_NS12_INS13_ILi1ELi4ELi3EEES16_NST_INS5_IJS17_NSA_ILi16EEEEEENS5_IJS1Y_SC_EEEEEEENS4_17SM75_U32x4_LDSM_NENS4_14SM90_TMA_STOREES22_NS4_17SM90_U32x4_STSM_NENS4_39AutoVectorizingCopyWithAssumedAlignmentILi128EEEEEEvvEEEEvNT_6ParamsE,"",@"SHT_CUDA_INFO"
	.sectionflags	@""
	.align	4


	//----- nvinfo : EIATTR_CUDA_API_VERSION
	.align		4
        /*0000*/ 	.byte	0x04, 0x37
        /*0002*/ 	.short	(.L_31 - .L_30)
.L_30:
        /*0004*/ 	.word	0x00000082


	//----- nvinfo : EIATTR_KPARAM_INFO
	.align		4
.L_31:
        /*0008*/ 	.byte	0x04, 0x17
        /*000a*/ 	.short	(.L_33 - .L_32)
.L_32:
        /*000c*/ 	.word	0x00000000
        /*0010*/ 	.short	0x0000
        /*0012*/ 	.short	0x0000
        /*0014*/ 	.byte	0x00, 0xf0, 0x01, 0x20


	//----- nvinfo : EIATTR_AT_ENTRY_FRAGMENTS
	.align		4
.L_33:
        /*0018*/ 	.byte	0x04, 0x4f
        /*001a*/ 	.short	(.L_35 - .L_34)


	//   ....[0]....
.L_34:
        /*001c*/ 	.word	0x00000006


	//----- nvinfo : EIATTR_RESERVED_SMEM_USED
	.align		4
.L_35:
        /*0020*/ 	.byte	0x01, 0x41
	.zero		2


	//----- nvinfo : EIATTR_SPARSE_MMA_MASK
	.align		4
        /*0024*/ 	.byte	0x03, 0x50
        /*0026*/ 	.short	0x0000


	//----- nvinfo : EIATTR_TCGEN05_1CTA_USED
	.align		4
        /*0028*/ 	.byte	0x01, 0x51
	.zero		2


	//----- nvinfo : EIATTR_MAXREG_COUNT
	.align		4
        /*002c*/ 	.byte	0x03, 0x1b
        /*002e*/ 	.short	0x00ff


	//----- nvinfo : EIATTR_NUM_BARRIERS
	.align		4
        /*0030*/ 	.byte	0x02, 0x4c
        /*0032*/ 	.byte	0x07
	.zero		1


	//----- nvinfo : EIATTR_EXTERNS
	.align		4
        /*0034*/ 	.byte	0x04, 0x0f
        /*0036*/ 	.short	(.L_37 - .L_36)


	//   ....[0]....
	.align		4
.L_36:
        /*0038*/ 	.word	index@(__assertfail)


	//----- nvinfo : EIATTR_MERCURY_ISA_VERSION
	.align		4
.L_37:
        /*003c*/ 	.byte	0x03, 0x5f
        /*003e*/ 	.short	0x0101


	//----- nvinfo : EIATTR_INT_WARP_WIDE_INSTR_OFFSETS
	.align		4
        /*0040*/ 	.byte	0x04, 0x31
        /*0042*/ 	.short	(.L_39 - .L_38)


	//   ....[0]....
.L_38:
        /*0044*/ 	.word	0x00004010


	//   ....[1]....
        /*0048*/ 	.word	0x00004040


	//   ....[2]....
        /*004c*/ 	.word	0x00004060


	//   ....[3]....
        /*0050*/ 	.word	0x00004c70


	//   ....[4]....
        /*0054*/ 	.word	0x00004c80


	//   ....[5]....
        /*0058*/ 	.word	0x00004e40


	//   ....[6]....
        /*005c*/ 	.word	0x00004e60


	//   ....[7]....
        /*0060*/ 	.word	0x00004ec0


	//   ....[8]....
        /*0064*/ 	.word	0x00004f20


	//----- nvinfo : EIATTR_COOP_GROUP_MASK_REGIDS
	.align		4
.L_39:
        /*0068*/ 	.byte	0x04, 0x29
        /*006a*/ 	.short	(.L_41 - .L_40)


	//   ....[0]....
.L_40:
        /*006c*/ 	.word	0xffffffff


	//   ....[1]....
        /*0070*/ 	.word	0xffffffff


	//   ....[2]....
        /*0074*/ 	.word	0xffffffff


	//   ....[3]....
        /*0078*/ 	.word	0xffffffff


	//   ....[4]....
        /*007c*/ 	.word	0xffffffff


	//   ....[5]....
        /*0080*/ 	.word	0xffffffff


	//   ....[6]....
        /*0084*/ 	.word	0xffffffff


	//   ....[7]....
        /*0088*/ 	.word	0xffffffff


	//   ....[8]....
        /*008c*/ 	.word	0xffffffff


	//   ....[9]....
        /*0090*/ 	.word	0xffffffff


	//   ....[10]....
        /*0094*/ 	.word	0xffffffff


	//   ....[11]....
        /*0098*/ 	.word	0xffffffff


	//   ....[12]....
        /*009c*/ 	.word	0xffffffff


	//   ....[13]....
        /*00a0*/ 	.word	0xffffffff


	//----- nvinfo : EIATTR_COOP_GROUP_INSTR_OFFSETS
	.align		4
.L_41:
        /*00a4*/ 	.byte	0x04, 0x28
        /*00a6*/ 	.short	(.L_43 - .L_42)


	//   ....[0]....
.L_42:
        /*00a8*/ 	.word	0x00000080


	//   ....[1]....
        /*00ac*/ 	.word	0x000004e0


	//   ....[2]....
        /*00b0*/ 	.word	0x000006a0


	//   ....[3]....
        /*00b4*/ 	.word	0x00000800


	//   ....[4]....
        /*00b8*/ 	.word	0x00000900


	//   ....[5]....
        /*00bc*/ 	.word	0x00000a70


	//   ....[6]....
        /*00c0*/ 	.word	0x00000c10


	//   ....[7]....
        /*00c4*/ 	.word	0x00000dc0


	//   ....[8]....
        /*00c8*/ 	.word	0x00002120


	//   ....[9]....
        /*00cc*/ 	.word	0x00003050


	//   ....[10]....
        /*00d0*/ 	.word	0x00003260


	//   ....[11]....
        /*00d4*/ 	.word	0x00003290


	//   ....[12]....
        /*00d8*/ 	.word	0x00003ef0


	//   ....[13]....
        /*00dc*/ 	.word	0x00004120


	//----- nvinfo : EIATTR_VRC_CTA_INIT_COUNT
	.align		4
.L_43:
        /*00e0*/ 	.byte	0x02, 0x4a
        /*00e2*/ 	.byte	0x80
	.zero		1


	//----- nvinfo : EIATTR_SYSCALL_OFFSETS
	.align		4
        /*00e4*/ 	.byte	0x04, 0x46
        /*00e6*/ 	.short	(.L_45 - .L_44)


	//   ....[0]....
.L_44:
        /*00e8*/ 	.word	0x00005ab0


	//   ....[1]....
        /*00ec*/ 	.word	0x00005ba0


	//   ....[2]....
        /*00f0*/ 	.word	0x000063c0


	//   ....[3]....
        /*00f4*/ 	.word	0x00006530


	//   ....[4]....
        /*00f8*/ 	.word	0x000066a0


	//   ....[5]....
        /*00fc*/ 	.word	0x00006810


	//   ....[6]....
        /*0100*/ 	.word	0x00006980


	//----- nvinfo : EIATTR_MBARRIER_INSTR_OFFSETS
	.align		4
.L_45:
        /*0104*/ 	.byte	0x04, 0x39
        /*0106*/ 	.short	(.L_47 - .L_46)


	//   ....[0]....
.L_46:
        /*0108*/ 	.word	0x000005f0
        /*010c*/ 	.word	0x000000ff
        /*0110*/ 	.word	0x00000000
        /*0114*/ 	.short	0x0100
        /*0116*/ 	.byte	0x04
	.zero		1


	//   ....[1]....
        /*0118*/ 	.word	0x00000600
        /*011c*/ 	.word	0x000000ff
        /*0120*/ 	.word	0x00000028
        /*0124*/ 	.short	0x0100
        /*0126*/ 	.byte	0x04
	.zero		1


	//   ....[2]....
        /*0128*/ 	.word	0x00000610
        /*012c*/ 	.word	0x000000ff
        /*0130*/ 	.word	0x00000008
        /*0134*/ 	.short	0x0100
        /*0136*/ 	.byte	0x04
	.zero		1


	//   ....[3]....
        /*0138*/ 	.word	0x00000620
        /*013c*/ 	.word	0x000000ff
        /*0140*/ 	.word	0x00000030
        /*0144*/ 	.short	0x0100
        /*0146*/ 	.byte	0x04
	.zero		1


	//   ....[4]....
        /*0148*/ 	.word	0x00000630
        /*014c*/ 	.word	0x000000ff
        /*0150*/ 	.word	0x00000010
        /*0154*/ 	.short	0x0100
        /*0156*/ 	.byte	0x04
	.zero		1


	//   ....[5]....
        /*0158*/ 	.word	0x00000640
        /*015c*/ 	.word	0x000000ff
        /*0160*/ 	.word	0x00000038
        /*0164*/ 	.short	0x0100
        /*0166*/ 	.byte	0x04
	.zero		1


	//   ....[6]....
        /*0168*/ 	.word	0x00000650
        /*016c*/ 	.word	0x000000ff
        /*0170*/ 	.word	0x00000018
        /*0174*/ 	.short	0x0100
        /*0176*/ 	.byte	0x04
	.zero		1


	//   ....[7]....
        /*0178*/ 	.word	0x00000660
        /*017c*/ 	.word	0x000000ff
        /*0180*/ 	.word	0x00000040
        /*0184*/ 	.short	0x0100
        /*0186*/ 	.byte	0x04
	.zero		1


	//   ....[8]....
        /*0188*/ 	.word	0x00000670
        /*018c*/ 	.word	0x000000ff
        /*0190*/ 	.word	0x00000020
        /*0194*/ 	.short	0x0100
        /*0196*/ 	.byte	0x04
	.zero		1


	//   ....[9]....
        /*0198*/ 	.word	0x00000680
        /*019c*/ 	.word	0x000000ff
        /*01a0*/ 	.word	0x00000048
        /*01a4*/ 	.short	0x0100
        /*01a6*/ 	.byte	0x04
	.zero		1


	//   ....[10]....
        /*01a8*/ 	.word	0x000007b0
        /*01ac*/ 	.word	0x000000ff
        /*01b0*/ 	.word	0x00000050
        /*01b4*/ 	.short	0x0100
        /*01b6*/ 	.byte	0x04
	.zero		1


	//   ....[11]....
        /*01b8*/ 	.word	0x000007c0
        /*01bc*/ 	.word	0x000000ff
        /*01c0*/ 	.word	0x00000060
        /*01c4*/ 	.short	0x0100
        /*01c6*/ 	.byte	0x04
	.zero		1


	//   ....[12]....
        /*01c8*/ 	.word	0x000007d0
        /*01cc*/ 	.word	0x000000ff
        /*01d0*/ 	.word	0x00000058
        /*01d4*/ 	.short	0x0100
        /*01d6*/ 	.byte	0x04
	.zero		1


	//   ....[13]....
        /*01d8*/ 	.word	0x000007e0
        /*01dc*/ 	.word	0x000000ff
        /*01e0*/ 	.word	0x00000068
        /*01e4*/ 	.short	0x0100
        /*01e6*/ 	.byte	0x04
	.zero		1


	//   ....[14]....
        /*01e8*/ 	.word	0x000008d0
        /*01ec*/ 	.word	0x000000ff
        /*01f0*/ 	.word	0x00000070
        /*01f4*/ 	.short	0x0100
        /*01f6*/ 	.byte	0x06
	.zero		1


	//   ....[15]....
        /*01f8*/ 	.word	0x000008e0
        /*01fc*/ 	.word	0x000000ff
        /*0200*/ 	.word	0x00000078
        /*0204*/ 	.short	0x0100
        /*0206*/ 	.byte	0x06
	.zero		1


	//   ....[16]....
        /*0208*/ 	.word	0x00000a20
        /*020c*/ 	.word	0x000000ff
        /*0210*/ 	.word	0x00000080
        /*0214*/ 	.short	0x0100
        /*0216*/ 	.byte	0x06
	.zero		1


	//   ....[17]....
        /*0218*/ 	.word	0x00000a30
        /*021c*/ 	.word	0x000000ff
        /*0220*/ 	.word	0x00000090
        /*0224*/ 	.short	0x0100
        /*0226*/ 	.byte	0x06
	.zero		1


	//   ....[18]....
        /*0228*/ 	.word	0x00000a40
        /*022c*/ 	.word	0x000000ff
        /*0230*/ 	.word	0x00000088
        /*0234*/ 	.short	0x0100
        /*0236*/ 	.byte	0x06
	.zero		1


	//   ....[19]....
        /*0238*/ 	.word	0x00000a50
        /*023c*/ 	.word	0x000000ff
        /*0240*/ 	.word	0x00000098
        /*0244*/ 	.short	0x0100
        /*0246*/ 	.byte	0x06
	.zero		1


	//   ....[20]....
        /*0248*/ 	.word	0x00000b80
        /*024c*/ 	.word	0x000000ff
        /*0250*/ 	.word	0x000000a0
        /*0254*/ 	.short	0x0100
        /*0256*/ 	.byte	0x04
	.zero		1


	//   ....[21]....
        /*0258*/ 	.word	0x00000b90
        /*025c*/ 	.word	0x000000ff
        /*0260*/ 	.word	0x000000c0
        /*0264*/ 	.short	0x0100
        /*0266*/ 	.byte	0x04
	.zero		1


	//   ....[22]....
        /*0268*/ 	.word	0x00000ba0
        /*026c*/ 	.word	0x000000ff
        /*0270*/ 	.word	0x000000a8
        /*0274*/ 	.short	0x0100
        /*0276*/ 	.byte	0x04
	.zero		1


	//   ....[23]....
        /*0278*/ 	.word	0x00000bb0
        /*027c*/ 	.word	0x000000ff
        /*0280*/ 	.word	0x000000c8
        /*0284*/ 	.short	0x0100
        /*0286*/ 	.byte	0x04
	.zero		1


	//   ....[24]....
        /*0288*/ 	.word	0x00000bc0
        /*028c*/ 	.word	0x000000ff
        /*0290*/ 	.word	0x000000b0
        /*0294*/ 	.short	0x0100
        /*0296*/ 	.byte	0x04
	.zero		1


	//   ....[25]....
        /*0298*/ 	.word	0x00000bd0
        /*029c*/ 	.word	0x000000ff
        /*02a0*/ 	.word	0x000000d0
        /*02a4*/ 	.short	0x0100
        /*02a6*/ 	.byte	0x04
	.zero		1


	//   ....[26]....
        /*02a8*/ 	.word	0x00000be0
        /*02ac*/ 	.word	0x000000ff
        /*02b0*/ 	.word	0x000000b8
        /*02b4*/ 	.short	0x0100
        /*02b6*/ 	.byte	0x04
	.zero		1


	//   ....[27]....
        /*02b8*/ 	.word	0x00000bf0
        /*02bc*/ 	.word	0x000000ff
        /*02c0*/ 	.word	0x000000d8
        /*02c4*/ 	.short	0x0100
        /*02c6*/ 	.byte	0x04
	.zero		1


	//   ....[28]....
        /*02c8*/ 	.word	0x00000ce0
        /*02cc*/ 	.word	0x000000ff
        /*02d0*/ 	.word	0x000000e0
        /*02d4*/ 	.short	0x0100
        /*02d6*/ 	.byte	0x04
	.zero		1


	//   ....[29]....
        /*02d8*/ 	.word	0x00000cf0
        /*02dc*/ 	.word	0x000000ff
        /*02e0*/ 	.word	0x000000f0
        /*02e4*/ 	.short	0x0100
        /*02e6*/ 	.byte	0x04
	.zero		1


	//   ....[30]....
        /*02e8*/ 	.word	0x00000d00
        /*02ec*/ 	.word	0x000000ff
        /*02f0*/ 	.word	0x000000e8
        /*02f4*/ 	.short	0x0100
        /*02f6*/ 	.byte	0x04
	.zero		1


	//   ....[31]....
        /*02f8*/ 	.word	0x00000d10
        /*02fc*/ 	.word	0x000000ff
        /*0300*/ 	.word	0x000000f8
        /*0304*/ 	.short	0x0100
        /*0306*/ 	.byte	0x04
	.zero		1


	//   ....[32]....
        /*0308*/ 	.word	0x00001820
        /*030c*/ 	.word	0x00000000
        /*0310*/ 	.word	0x000000f0
        /*0314*/ 	.short	0x010a
        /*0316*/ 	.byte	0xff
	.zero		1


	//   ....[33]....
        /*0318*/ 	.word	0x00001850
        /*031c*/ 	.word	0x00000000
        /*0320*/ 	.word	0x000000e0
        /*0324*/ 	.short	0x0101
        /*0326*/ 	.byte	0xff
	.zero		1


	//   ....[34]....
        /*0328*/ 	.word	0x00001920
        /*032c*/ 	.word	0x000000ff
        /*0330*/ 	.word	0x00000028
        /*0334*/ 	.short	0x010a
        /*0336*/ 	.byte	0x05
	.zero		1


	//   ....[35]....
        /*0338*/ 	.word	0x000019a0
        /*033c*/ 	.word	0x000000ff
        /*0340*/ 	.word	0x00000028
        /*0344*/ 	.short	0x010a
        /*0346*/ 	.byte	0x21
	.zero		1


	//   ....[36]....
        /*0348*/ 	.word	0x00001b30
        /*034c*/ 	.word	0x000000ff
        /*0350*/ 	.word	0x00000028
        /*0354*/ 	.short	0x010a
        /*0356*/ 	.byte	0x05
	.zero		1


	//   ....[37]....
        /*0358*/ 	.word	0x00001d20
        /*035c*/ 	.word	0x000000ff
        /*0360*/ 	.word	0x00000078
        /*0364*/ 	.short	0x0101
        /*0366*/ 	.byte	0x0d
	.zero		1


	//   ....[38]....
        /*0368*/ 	.word	0x00001d40
        /*036c*/ 	.word	0x000000ff
        /*0370*/ 	.word	0x00000028
        /*0374*/ 	.short	0x010a
        /*0376*/ 	.byte	0x05
	.zero		1


	//   ....[39]....
        /*0378*/ 	.word	0x00001dc0
        /*037c*/ 	.word	0x000000ff
        /*0380*/ 	.word	0x00000028
        /*0384*/ 	.short	0x010a
        /*0386*/ 	.byte	0x21
	.zero		1


	//   ....[40]....
        /*0388*/ 	.word	0x00001f50
        /*038c*/ 	.word	0x000000ff
        /*0390*/ 	.word	0x00000028
        /*0394*/ 	.short	0x010a
        /*0396*/ 	.byte	0x05
	.zero		1


	//   ....[41]....
        /*0398*/ 	.word	0x00002150
        /*039c*/ 	.word	0x00000003
        /*03a0*/ 	.word	0x00000080
        /*03a4*/ 	.short	0x010a
        /*03a6*/ 	.byte	0xff
	.zero		1


	//   ....[42]....
        /*03a8*/ 	.word	0x000022a0
        /*03ac*/ 	.word	0x00000000
        /*03b0*/ 	.word	0x00000000
        /*03b4*/ 	.short	0x0101
        /*03b6*/ 	.byte	0xff
	.zero		1


	//   ....[43]....
        /*03b8*/ 	.word	0x00002840
        /*03bc*/ 	.word	0x000000ff
        /*03c0*/ 	.word	0x00000000
        /*03c4*/ 	.short	0x010a
        /*03c6*/ 	.byte	0x04
	.zero		1


	//   ....[44]....
        /*03c8*/ 	.word	0x000028d0
        /*03cc*/ 	.word	0x000000ff
        /*03d0*/ 	.word	0x00000000
        /*03d4*/ 	.short	0x010a
        /*03d6*/ 	.byte	0x05
	.zero		1


	//   ....[45]....
        /*03d8*/ 	.word	0x00002960
        /*03dc*/ 	.word	0x000000ff
        /*03e0*/ 	.word	0x00000000
        /*03e4*/ 	.short	0x010a
        /*03e6*/ 	.byte	0x05
	.zero		1


	//   ....[46]....
        /*03e8*/ 	.word	0x000029f0
        /*03ec*/ 	.word	0x000000ff
        /*03f0*/ 	.word	0x00000000
        /*03f4*/ 	.short	0x010a
        /*03f6*/ 	.byte	0x05
	.zero		1


	//   ....[47]....
        /*03f8*/ 	.word	0x00002a90
        /*03fc*/ 	.word	0x00000000
        /*0400*/ 	.word	0x00000000
        /*0404*/ 	.short	0x010a
        /*0406*/ 	.byte	0xff
	.zero		1


	//   ....[48]....
        /*0408*/ 	.word	0x00002bb0
        /*040c*/ 	.word	0x00000002
        /*0410*/ 	.word	0x000000e0
        /*0414*/ 	.short	0x010a
        /*0416*/ 	.byte	0xff
	.zero		1


	//   ....[49]....
        /*0418*/ 	.word	0x00002c20
        /*041c*/ 	.word	0x00000002
        /*0420*/ 	.word	0x00000000
        /*0424*/ 	.short	0x0101
        /*0426*/ 	.byte	0xff
	.zero		1


	//   ....[50]....
        /*0428*/ 	.word	0x00002c40
        /*042c*/ 	.word	0x000000ff
        /*0430*/ 	.word	0x00000090
        /*0434*/ 	.short	0x010a
        /*0436*/ 	.byte	0x04
	.zero		1


	//   ....[51]....
        /*0438*/ 	.word	0x00002d60
        /*043c*/ 	.word	0x00000002
        /*0440*/ 	.word	0x00000080
        /*0444*/ 	.short	0x010a
        /*0446*/ 	.byte	0xff
	.zero		1


	//   ....[52]....
        /*0448*/ 	.word	0x00002e60
        /*044c*/ 	.word	0x00000002
        /*0450*/ 	.word	0x00000000
        /*0454*/ 	.short	0x0101
        /*0456*/ 	.byte	0xff
	.zero		1


	//   ....[53]....
        /*0458*/ 	.word	0x00002ef0
        /*045c*/ 	.word	0x000000ff
        /*0460*/ 	.word	0x00000090
        /*0464*/ 	.short	0x0106
        /*0466*/ 	.byte	0x04
	.zero		1


	//   ....[54]....
        /*0468*/ 	.word	0x00002f10
        /*046c*/ 	.word	0x000000ff
        /*0470*/ 	.word	0x00000090
        /*0474*/ 	.short	0x010a
        /*0476*/ 	.byte	0x04
	.zero		1


	//   ....[55]....
        /*0478*/ 	.word	0x00002fa0
        /*047c*/ 	.word	0x000000ff
        /*0480*/ 	.word	0x00000090
        /*0484*/ 	.short	0x0106
        /*0486*/ 	.byte	0x06
	.zero		1


	//   ....[56]....
        /*0488*/ 	.word	0x00002fe0
        /*048c*/ 	.word	0x00000000
        /*0490*/ 	.word	0x00000090
        /*0494*/ 	.short	0x010a
        /*0496*/ 	.byte	0xff
	.zero		1


	//   ....[57]....
        /*0498*/ 	.word	0x000035b0
        /*049c*/ 	.word	0x00000000
        /*04a0*/ 	.word	0x00000080
        /*04a4*/ 	.short	0x010a
        /*04a6*/ 	.byte	0xff
	.zero		1


	//   ....[58]....
        /*04a8*/ 	.word	0x000036b0
        /*04ac*/ 	.word	0x00000003
        /*04b0*/ 	.word	0x00000000
        /*04b4*/ 	.short	0x0101
        /*04b6*/ 	.byte	0xff
	.zero		1


	//   ....[59]....
        /*04b8*/ 	.word	0x000036c0
        /*04bc*/ 	.word	0x000000ff
        /*04c0*/ 	.word	0x00000000
        /*04c4*/ 	.short	0x010a
        /*04c6*/ 	.byte	0x05
	.zero		1


	//   ....[60]....
        /*04c8*/ 	.word	0x00003740
        /*04cc*/ 	.word	0x000000ff
        /*04d0*/ 	.word	0x000000c0
        /*04d4*/ 	.short	0x010a
        /*04d6*/ 	.byte	0x2f
	.zero		1


	//   ....[61]....
        /*04d8*/ 	.word	0x00003810
        /*04dc*/ 	.word	0x000000ff
        /*04e0*/ 	.word	0x00000000
        /*04e4*/ 	.short	0x010a
        /*04e6*/ 	.byte	0x07
	.zero		1


	//   ....[62]....
        /*04e8*/ 	.word	0x00003950
        /*04ec*/ 	.word	0x000000ff
        /*04f0*/ 	.word	0x00000000
        /*04f4*/ 	.short	0x010a
        /*04f6*/ 	.byte	0x06
	.zero		1


	//   ....[63]....
        /*04f8*/ 	.word	0x00003d20
        /*04fc*/ 	.word	0x000000ff
        /*0500*/ 	.word	0x00000000
        /*0504*/ 	.short	0x010a
        /*0506*/ 	.byte	0x04
	.zero		1


	//   ....[64]....
        /*0508*/ 	.word	0x00003db0
        /*050c*/ 	.word	0x000000ff
        /*0510*/ 	.word	0x00000000
        /*0514*/ 	.short	0x010a
        /*0516*/ 	.byte	0x05
	.zero		1


	//   ....[65]....
        /*0518*/ 	.word	0x00003e40
        /*051c*/ 	.word	0x000000ff
        /*0520*/ 	.word	0x00000000
        /*0524*/ 	.short	0x010a
        /*0526*/ 	.byte	0x05
	.zero		1


	//   ....[66]....
        /*0528*/ 	.word	0x00003ed0
        /*052c*/ 	.word	0x000000ff
        /*0530*/ 	.word	0x00000000
        /*0534*/ 	.short	0x010a
        /*0536*/ 	.byte	0x04
	.zero		1


	//   ....[67]....
        /*0538*/ 	.word	0x000043b0
        /*053c*/ 	.word	0x00000003
        /*0540*/ 	.word	0x00000080
        /*0544*/ 	.short	0x010a
        /*0546*/ 	.byte	0xff
	.zero		1


	//   ....[68]....
        /*0548*/ 	.word	0x00004520
        /*054c*/ 	.word	0x00000000
        /*0550*/ 	.word	0x00000000
        /*0554*/ 	.short	0x0101
        /*0556*/ 	.byte	0xff
	.zero		1


	//   ....[69]....
        /*0558*/ 	.word	0x000049d0
        /*055c*/ 	.word	0x000000ff
        /*0560*/ 	.word	0x00000078
        /*0564*/ 	.short	0x010a
        /*0566*/ 	.byte	0x06
	.zero		1


	//   ....[70]....
        /*0568*/ 	.word	0x00004ba0
        /*056c*/ 	.word	0x000000ff
        /*0570*/ 	.word	0x00000060
        /*0574*/ 	.short	0x010a
        /*0576*/ 	.byte	0x07
	.zero		1


	//   ....[71]....
        /*0578*/ 	.word	0x00004f60
        /*057c*/ 	.word	0x000000ff
        /*0580*/ 	.word	0x00000050
        /*0584*/ 	.short	0x010b
        /*0586*/ 	.byte	0x07
	.zero		1


	//   ....[72]....
        /*0588*/ 	.word	0x00004f70
        /*058c*/ 	.word	0x000000ff
        /*0590*/ 	.word	0x00000000
        /*0594*/ 	.short	0x0101
        /*0596*/ 	.byte	0x04
	.zero		1


	//   ....[73]....
        /*0598*/ 	.word	0x00004fc0
        /*059c*/ 	.word	0x000000ff
        /*05a0*/ 	.word	0x00000000
        /*05a4*/ 	.short	0x010a
        /*05a6*/ 	.byte	0x04
	.zero		1


	//   ....[74]....
        /*05a8*/ 	.word	0x00005060
        /*05ac*/ 	.word	0x00000000
        /*05b0*/ 	.word	0x00000000
        /*05b4*/ 	.short	0x010a
        /*05b6*/ 	.byte	0xff
	.zero		1


	//   ....[75]....
        /*05b8*/ 	.word	0x00005370
        /*05bc*/ 	.word	0x00000008
        /*05c0*/ 	.word	0x00000080
        /*05c4*/ 	.short	0x010a
        /*05c6*/ 	.byte	0xff
	.zero		1


	//   ....[76]....
        /*05c8*/ 	.word	0x000054f0
        /*05cc*/ 	.word	0x00000000
        /*05d0*/ 	.word	0x00000000
        /*05d4*/ 	.short	0x0101
        /*05d6*/ 	.byte	0xff
	.zero		1


	//   ....[77]....
        /*05d8*/ 	.word	0x00005f70
        /*05dc*/ 	.word	0x00000000
        /*05e0*/ 	.word	0x00000050
        /*05e4*/ 	.short	0x010a
        /*05e6*/ 	.byte	0xff
	.zero		1


	//   ....[78]....
        /*05e8*/ 	.word	0x00005f90
        /*05ec*/ 	.word	0x00000011
        /*05f0*/ 	.word	0x000000a0
        /*05f4*/ 	.short	0x010a
        /*05f6*/ 	.byte	0xff
	.zero		1


	//   ....[79]....
        /*05f8*/ 	.word	0x00006090
        /*05fc*/ 	.word	0x00000000
        /*0600*/ 	.word	0x00000050
        /*0604*/ 	.short	0x010a
        /*0606*/ 	.byte	0xff
	.zero		1


	//   ....[80]....
        /*0608*/ 	.word	0x000062a0
        /*060c*/ 	.word	0x00000011
        /*0610*/ 	.word	0x000000a0
        /*0614*/ 	.short	0x010a
        /*0616*/ 	.byte	0xff
	.zero		1


	//   ....[81]....
        /*0618*/ 	.word	0x00006f00
        /*061c*/ 	.word	0x000000ff
        /*0620*/ 	.word	0x00000000
        /*0624*/ 	.short	0x0101
        /*0626*/ 	.byte	0x04
	.zero		1


	//   ....[82]....
        /*0628*/ 	.word	0x000076f0
        /*062c*/ 	.word	0x00000000
        /*0630*/ 	.word	0x00000000
        /*0634*/ 	.short	0x0101
        /*0636*/ 	.byte	0xff
	.zero		1


	//   ....[83]....
        /*0638*/ 	.word	0x00007990
        /*063c*/ 	.word	0x00000000
        /*0640*/ 	.word	0x000000f0
        /*0644*/ 	.short	0x010a
        /*0646*/ 	.byte	0xff
	.zero		1


	//   ....[84]....
        /*0648*/ 	.word	0x000079f0
        /*064c*/ 	.word	0x00000000
        /*0650*/ 	.word	0x00000028
        /*0654*/ 	.short	0x010a
        /*0656*/ 	.byte	0xff
	.zero		1


	//   ....[85]....
        /*0658*/ 	.word	0x00007a50
        /*065c*/ 	.word	0x00000000
        /*0660*/ 	.word	0x00000028
        /*0664*/ 	.short	0x010a
        /*0666*/ 	.byte	0xff
	.zero		1


	//   ....[86]....
        /*0668*/ 	.word	0x00007aa0
        /*066c*/ 	.word	0x00000003
        /*0670*/ 	.word	0x00000080
        /*0674*/ 	.short	0x010a
        /*0676*/ 	.byte	0xff
	.zero		1


	//   ....[87]....
        /*0678*/ 	.word	0x00007b00
        /*067c*/ 	.word	0x00000000
        /*0680*/ 	.word	0x00000000
        /*0684*/ 	.short	0x010a
        /*0686*/ 	.byte	0xff
	.zero		1


	//   ....[88]....
        /*0688*/ 	.word	0x00007b60
        /*068c*/ 	.word	0x00000000
        /*0690*/ 	.word	0x00000000
        /*0694*/ 	.short	0x010a
        /*0696*/ 	.byte	0xff
	.zero		1


	//   ....[89]....
        /*0698*/ 	.word	0x00007bc0
        /*069c*/ 	.word	0x00000000
        /*06a0*/ 	.word	0x00000000
        /*06a4*/ 	.short	0x010a
        /*06a6*/ 	.byte	0xff
	.zero		1


	//   ....[90]....
        /*06a8*/ 	.word	0x00007c20
        /*06ac*/ 	.word	0x00000000
        /*06b0*/ 	.word	0x00000000
        /*06b4*/ 	.short	0x010a
        /*06b6*/ 	.byte	0xff
	.zero		1


	//   ....[91]....
        /*06b8*/ 	.word	0x00007c70
        /*06bc*/ 	.word	0x00000002
        /*06c0*/ 	.word	0x000000e0
        /*06c4*/ 	.short	0x010a
        /*06c6*/ 	.byte	0xff
	.zero		1


	//   ....[92]....
        /*06c8*/ 	.word	0x00007cd0
        /*06cc*/ 	.word	0x00000002
        /*06d0*/ 	.word	0x00000090
        /*06d4*/ 	.short	0x010a
        /*06d6*/ 	.byte	0xff
	.zero		1


	//   ....[93]....
        /*06d8*/ 	.word	0x00007d20
        /*06dc*/ 	.word	0x00000002
        /*06e0*/ 	.word	0x00000080
        /*06e4*/ 	.short	0x010a
        /*06e6*/ 	.byte	0xff
	.zero		1


	//   ....[94]....
        /*06e8*/ 	.word	0x00007d80
        /*06ec*/ 	.word	0x00000000
        /*06f0*/ 	.word	0x00000090
        /*06f4*/ 	.short	0x010a
        /*06f6*/ 	.byte	0xff
	.zero		1


	//   ....[95]....
        /*06f8*/ 	.word	0x00007dd0
        /*06fc*/ 	.word	0x00000000
        /*0700*/ 	.word	0x00000080
        /*0704*/ 	.short	0x010a
        /*0706*/ 	.byte	0xff
	.zero		1


	//   ....[96]....
        /*0708*/ 	.word	0x00007e30
        /*070c*/ 	.word	0x00000002
        /*0710*/ 	.word	0x000000c0
        /*0714*/ 	.short	0x010a
        /*0716*/ 	.byte	0xff
	.zero		1


	//   ....[97]....
        /*0718*/ 	.word	0x00007e90
        /*071c*/ 	.word	0x00000000
        /*0720*/ 	.word	0x00000000
        /*0724*/ 	.short	0x010a
        /*0726*/ 	.byte	0xff
	.zero		1


	//   ....[98]....
        /*0728*/ 	.word	0x00007ef0
        /*072c*/ 	.word	0x00000000
        /*0730*/ 	.word	0x00000000
        /*0734*/ 	.short	0x010a
        /*0736*/ 	.byte	0xff
	.zero		1


	//   ....[99]....
        /*0738*/ 	.word	0x00007f50
        /*073c*/ 	.word	0x00000000
        /*0740*/ 	.word	0x00000000
        /*0744*/ 	.short	0x010a
        /*0746*/ 	.byte	0xff
	.zero		1


	//   ....[100]....
        /*0748*/ 	.word	0x00007fb0
        /*074c*/ 	.word	0x00000000
        /*0750*/ 	.word	0x00000000
        /*0754*/ 	.short	0x010a
        /*0756*/ 	.byte	0xff
	.zero		1


	//   ....[101]....
        /*0758*/ 	.word	0x00008010
        /*075c*/ 	.word	0x00000000
        /*0760*/ 	.word	0x00000000
        /*0764*/ 	.short	0x010a
        /*0766*/ 	.byte	0xff
	.zero		1


	//   ....[102]....
        /*0768*/ 	.word	0x00008060
        /*076c*/ 	.word	0x00000003
        /*0770*/ 	.word	0x00000080
        /*0774*/ 	.short	0x010a
        /*0776*/ 	.byte	0xff
	.zero		1


	//   ....[103]....
        /*0778*/ 	.word	0x000080c0
        /*077c*/ 	.word	0x00000000
        /*0780*/ 	.word	0x00000078
        /*0784*/ 	.short	0x010a
        /*0786*/ 	.byte	0xff
	.zero		1


	//   ....[104]....
        /*0788*/ 	.word	0x00008120
        /*078c*/ 	.word	0x00000002
        /*0790*/ 	.word	0x00000060
        /*0794*/ 	.short	0x010a
        /*0796*/ 	.byte	0xff
	.zero		1


	//   ....[105]....
        /*0798*/ 	.word	0x00008180
        /*079c*/ 	.word	0x00000000
        /*07a0*/ 	.word	0x00000000
        /*07a4*/ 	.short	0x010a
        /*07a6*/ 	.byte	0xff
	.zero		1


	//   ....[106]....
        /*07a8*/ 	.word	0x000081d0
        /*07ac*/ 	.word	0x00000008
        /*07b0*/ 	.word	0x00000080
        /*07b4*/ 	.short	0x010a
        /*07b6*/ 	.byte	0xff
	.zero		1


	//   ....[107]....
        /*07b8*/ 	.word	0x00008220
        /*07bc*/ 	.word	0x00000000
        /*07c0*/ 	.word	0x00000050
        /*07c4*/ 	.short	0x010a
        /*07c6*/ 	.byte	0xff
	.zero		1


	//   ....[108]....
        /*07c8*/ 	.word	0x00008270
        /*07cc*/ 	.word	0x00000011
        /*07d0*/ 	.word	0x000000a0
        /*07d4*/ 	.short	0x010a
        /*07d6*/ 	.byte	0xff
	.zero		1


	//----- nvinfo : EIATTR_NUM_MBARRIERS
	.align		4
.L_47:
        /*07d8*/ 	.byte	0x03, 0x38
        /*07da*/ 	.short	0x0020


	//----- nvinfo : EIATTR_EXIT_INSTR_OFFSETS
	.align		4
        /*07dc*/ 	.byte	0x04, 0x1c
        /*07de*/ 	.short	(.L_49 - .L_48)


	//   ....[0]....
.L_48:
        /*07e0*/ 	.word	0x00002ac0


	//   ....[1]....
        /*07e4*/ 	.word	0x00002fb0


	//   ....[2]....
        /*07e8*/ 	.word	0x00003010


	//   ....[3]....
        /*07ec*/ 	.word	0x00004130


	//   ....[4]....
        /*07f0*/ 	.word	0x00005090


	//   ....[5]....
        /*07f4*/ 	.word	0x000050d0


	//   ....[6]....
        /*07f8*/ 	.word	0x000078a0


	//   ....[7]....
        /*07fc*/ 	.word	0x00007920


	//   ....[8]....
        /*0800*/ 	.word	0x00007950


	//   ....[9]....
        /*0804*/ 	.word	0x00007980


	//----- nvinfo : EIATTR_MAX_THREADS
	.align		4
.L_49:
        /*0808*/ 	.byte	0x04, 0x05
        /*080a*/ 	.short	(.L_51 - .L_50)
.L_50:
        /*080c*/ 	.word	0x00000100
        /*0810*/ 	.word	0x00000001
        /*0814*/ 	.word	0x00000001


	//----- nvinfo : EIATTR_CRS_STACK_SIZE
	.align		4
.L_51:
        /*0818*/ 	.byte	0x04, 0x1e
        /*081a*/ 	.short	(.L_53 - .L_52)
.L_52:
        /*081c*/ 	.word	0x00000000


	//----- nvinfo : EIATTR_CBANK_PARAM_SIZE
	.align		4
.L_53:
        /*0820*/ 	.byte	0x03, 0x19
        /*0822*/ 	.short	0x0800


	//----- nvinfo : EIATTR_PARAM_CBANK
	.align		4
        /*0824*/ 	.byte	0x04, 0x0a
        /*0826*/ 	.short	(.L_55 - .L_54)
	.align		4
.L_54:
        /*0828*/ 	.word	index@(.nv.constant0._ZN7cutlass13device_kernelINS_4gemm6kernel13GemmUniversalIN4cute5tupleIJiiiiEEENS1_10collective13CollectiveMmaINS1_35MainloopSm100TmaUmmaWarpSpecializedILi5ELi2ELi4ENS5_IJNS4_1CILi2EEENSA_ILi1EEESC_EEEEENS5_IJNSA_ILi64EEENSA_ILi80EEENSA_ILi128EEEEEENS_10bfloat16_tENS5_IJlSC_lEEESJ_SK_NS4_8TiledMMAINS4_8MMA_AtomIJNS4_20SM100_MMA_F16BF16_SSISJ_SJ_fLi64ELi80ELNS4_4UMMA5MajorE0ELSP_0ELNSO_7ScaleInE0ELSQ_0EEEEEENS4_6LayoutINS5_IJSC_SC_SC_EEENS5_IJNSA_ILi0EEESV_SV_EEEEENS5_IJNS4_10UnderscoreESY_SY_EEEEENS4_13SM90_TMA_LOADENS4_14ComposedLayoutINS4_7SwizzleILi3ELi4ELi3EEENS4_18smem_ptr_flag_bitsILi16EEENST_INS5_IJNSA_ILi8EEESF_EEENS5_IJSF_SC_EEEEEEEvNS4_8identityENS4_23SM90_TMA_LOAD_MULTICASTES1B_vS1C_EENS_8epilogue10collective18CollectiveEpilogueINS1F_23Sm100TmaWarpSpecializedILi2ELi1ELi40ELb1ELb0EEEJSI_NS5_IJNST_ISF_SC_EENST_ISG_SC_EEEEESJ_SK_SJ_SK_NS1F_6fusion15FusionCallbacksIS1J_NS1N_17LinearCombinationISJ_fSJ_fLNS_15FloatRoundStyleE2EEESI_S1M_JEEENS4_5SM1004TMEM4LOAD26SM100_TMEM_LOAD_16dp256b2xES11_NS12_INS13_ILi1ELi4ELi3EEES16_NST_INS5_IJS17_NSA_ILi16EEEEEENS5_IJS1Y_SC_EEEEEEENS4_17SM75_U32x4_LDSM_NENS4_14SM90_TMA_STOREES22_NS4_17SM90_U32x4_STSM_NENS4_39AutoVectorizingCopyWithAssumedAlignmentILi128EEEEEEvvEEEEvNT_6ParamsE)
        /*082c*/ 	.short	0x0380
        /*082e*/ 	.short	0x0800


	//----- nvinfo : EIATTR_SW_WAR
	.align		4
.L_55:
        /*0830*/ 	.byte	0x04, 0x36
        /*0832*/ 	.short	(.L_57 - .L_56)
.L_56:
        /*0834*/ 	.word	0x00000008
.L_57:


//--------------------- .nv.callgraph             --------------------------
	.section	.nv.callgraph,"",@"SHT_CUDA_CALLGRAPH"
	.align	4
	.sectionentsize	8
	.align		4
        /*0000*/ 	.word	0x00000000
	.align		4
        /*0004*/ 	.word	0xffffffff
	.align		4
        /*0008*/ 	.word	index@(_ZN7cutlass13device_kernelINS_4gemm6kernel13GemmUniversalIN4cute5tupleIJiiiiEEENS1_10collective13CollectiveMmaINS1_35MainloopSm100TmaUmmaWarpSpecializedILi5ELi2ELi4ENS5_IJNS4_1CILi2EEENSA_ILi1EEESC_EEEEENS5_IJNSA_ILi64EEENSA_ILi80EEENSA_ILi128EEEEEENS_10bfloat16_tENS5_IJlSC_lEEESJ_SK_NS4_8TiledMMAINS4_8MMA_AtomIJNS4_20SM100_MMA_F16BF16_SSISJ_SJ_fLi64ELi80ELNS4_4UMMA5MajorE0ELSP_0ELNSO_7ScaleInE0ELSQ_0EEEEEENS4_6LayoutINS5_IJSC_SC_SC_EEENS5_IJNSA_ILi0EEESV_SV_EEEEENS5_IJNS4_10UnderscoreESY_SY_EEEEENS4_13SM90_TMA_LOADENS4_14ComposedLayoutINS4_7SwizzleILi3ELi4ELi3EEENS4_18smem_ptr_flag_bitsILi16EEENST_INS5_IJNSA_ILi8EEESF_EEENS5_IJSF_SC_EEEEEEEvNS4_8identityENS4_23SM90_TMA_LOAD_MULTICASTES1B_vS1C_EENS_8epilogue10collective18CollectiveEpilogueINS1F_23Sm100TmaWarpSpecializedILi2ELi1ELi40ELb1ELb0EEEJSI_NS5_IJNST_ISF_SC_EENST_ISG_SC_EEEEESJ_SK_SJ_SK_NS1F_6fusion15FusionCallbacksIS1J_NS1N_17LinearCombinationISJ_fSJ_fLNS_15FloatRoundStyleE2EEESI_S1M_JEEENS4_5SM1004TMEM4LOAD26SM100_TMEM_LOAD_16dp256b2xES11_NS12_INS13_ILi1ELi4ELi3EEES16_NST_INS5_IJS17_NSA_ILi16EEEEEENS5_IJS1Y_SC_EEEEEEENS4_17SM75_U32x4_LDSM_NENS4_14SM90_TMA_STOREES22_NS4_17SM90_U32x4_STSM_NENS4_39AutoVectorizingCopyWithAssumedAlignmentILi128EEEEEEvvEEEEvNT_6ParamsE)
	.align		4
        /*000c*/ 	.word	index@(__assertfail)
	.align		4
        /*0010*/ 	.word	0x00000000
	.align		4
        /*0014*/ 	.word	0xfffffffe
	.align		4
        /*0018*/ 	.word	0x00000000
	.align		4
        /*001c*/ 	.word	0xfffffffd
	.align		4
        /*0020*/ 	.word	0x00000000
	.align		4
        /*0024*/ 	.word	0xfffffffc


//--------------------- .nv.constant4             --------------------------
	.section	.nv.constant4,"a",@progbits
	.align	8
	.align		8
.nv.constant4:
        /*0000*/ 	.dword	__assertfail
	.align		8
        /*0008*/ 	.dword	__unnamed_1
	.align		8
        /*0010*/ 	.dword	__unnamed_2
	.align		8
        /*0018*/ 	.dword	_ZN40_INTERNAL_c6599447_4_k_cu_41dd8e4f_150204cuda3std3__45__cpo5beginE
	.align		8
        /*0020*/ 	.dword	_ZN40_INTERNAL_c6599447_4_k_cu_41dd8e4f_150204cuda3std3__45__cpo3endE
	.align		8
        /*0028*/ 	.dword	_ZN40_INTERNAL_c6599447_4_k_cu_41dd8e4f_150204cuda3std3__45__cpo6cbeginE
	.align		8
        /*0030*/ 	.dword	_ZN40_INTERNAL_c6599447_4_k_cu_41dd8e4f_150204cuda3std3__45__cpo4cendE
	.align		8
        /*0038*/ 	.dword	_ZN40_INTERNAL_c6599447_4_k_cu_41dd8e4f_150204cuda3std3__442_GLOBAL__N__c6599447_4_k_cu_41dd8e4f_150206ignoreE
	.align		8
        /*0040*/ 	.dword	_ZN40_INTERNAL_c6599447_4_k_cu_41dd8e4f_150204cuda3std3__419piecewise_constructE
	.align		8
        /*0048*/ 	.dword	_ZN40_INTERNAL_c6599447_4_k_cu_41dd8e4f_150204cuda3std3__48in_placeE
	.align		8
        /*0050*/ 	.dword	_ZN40_INTERNAL_c6599447_4_k_cu_41dd8e4f_150204cuda3std6ranges3__45__cpo4swapE
	.align		8
        /*0058*/ 	.dword	_ZN40_INTERNAL_c6599447_4_k_cu_41dd8e4f_150204cuda3std6ranges3__45__cpo9iter_moveE
	.align		8
        /*0060*/ 	.dword	_ZN40_INTERNAL_c6599447_4_k_cu_41dd8e4f_150204cute7productE
	.align		8
        /*0068*/ 	.dword	_ZN40_INTERNAL_c6599447_4_k_cu_41dd8e4f_150204cute1_E
	.align		8
        /*0070*/ 	.dword	$str$25
	.align		8
        /*0078*/ 	.dword	$str$26
	.align		8
        /*0080*/ 	.dword	$str$27
	.align		8
        /*0088*/ 	.dword	$str$28


//--------------------- .text._ZN7cutlass13device_kernelINS_4gemm6kernel13GemmUniversalIN4cute5tupleIJiiiiEEENS1_10collective13CollectiveMmaINS1_35MainloopSm100TmaUmmaWarpSpecializedILi5ELi2ELi4ENS5_IJNS4_1CILi2EEENSA_ILi1EEESC_EEEEENS5_IJNSA_ILi64EEENSA_ILi80EEENSA_ILi128EEEEEENS_10bfloat16_tENS5_IJlSC_lEEESJ_SK_NS4_8TiledMMAINS4_8MMA_AtomIJNS4_20SM100_MMA_F16BF16_SSISJ_SJ_fLi64ELi80ELNS4_4UMMA5MajorE0ELSP_0ELNSO_7ScaleInE0ELSQ_0EEEEEENS4_6LayoutINS5_IJSC_SC_SC_EEENS5_IJNSA_ILi0EEESV_SV_EEEEENS5_IJNS4_10UnderscoreESY_SY_EEEEENS4_13SM90_TMA_LOADENS4_14ComposedLayoutINS4_7SwizzleILi3ELi4ELi3EEENS4_18smem_ptr_flag_bitsILi16EEENST_INS5_IJNSA_ILi8EEESF_EEENS5_IJSF_SC_EEEEEEEvNS4_8identityENS4_23SM90_TMA_LOAD_MULTICASTES1B_vS1C_EENS_8epilogue10collective18CollectiveEpilogueINS1F_23Sm100TmaWarpSpecializedILi2ELi1ELi40ELb1ELb0EEEJSI_NS5_IJNST_ISF_SC_EENST_ISG_SC_EEEEESJ_SK_SJ_SK_NS1F_6fusion15FusionCallbacksIS1J_NS1N_17LinearCombinationISJ_fSJ_fLNS_15FloatRoundStyleE2EEESI_S1M_JEEENS4_5SM1004TMEM4LOAD26SM100_TMEM_LOAD_16dp256b2xES11_NS12_INS13_ILi1ELi4ELi3EEES16_NST_INS5_IJS17_NSA_ILi16EEEEEENS5_IJS1Y_SC_EEEEEEENS4_17SM75_U32x4_LDSM_NENS4_14SM90_TMA_STOREES22_NS4_17SM90_U32x4_STSM_NENS4_39AutoVectorizingCopyWithAssumedAlignmentILi128EEEEEEvvEEEEvNT_6ParamsE --------------------------
	.section	.text._ZN7cutlass13device_kernelINS_4gemm6kernel13GemmUniversalIN4cute5tupleIJiiiiEEENS1_10collective13CollectiveMmaINS1_35MainloopSm100TmaUmmaWarpSpecializedILi5ELi2ELi4ENS5_IJNS4_1CILi2EEENSA_ILi1EEESC_EEEEENS5_IJNSA_ILi64EEENSA_ILi80EEENSA_ILi128EEEEEENS_10bfloat16_tENS5_IJlSC_lEEESJ_SK_NS4_8TiledMMAINS4_8MMA_AtomIJNS4_20SM100_MMA_F16BF16_SSISJ_SJ_fLi64ELi80ELNS4_4UMMA5MajorE0ELSP_0ELNSO_7ScaleInE0ELSQ_0EEEEEENS4_6LayoutINS5_IJSC_SC_SC_EEENS5_IJNSA_ILi0EEESV_SV_EEEEENS5_IJNS4_10UnderscoreESY_SY_EEEEENS4_13SM90_TMA_LOADENS4_14ComposedLayoutINS4_7SwizzleILi3ELi4ELi3EEENS4_18smem_ptr_flag_bitsILi16EEENST_INS5_IJNSA_ILi8EEESF_EEENS5_IJSF_SC_EEEEEEEvNS4_8identityENS4_23SM90_TMA_LOAD_MULTICASTES1B_vS1C_EENS_8epilogue10collective18CollectiveEpilogueINS1F_23Sm100TmaWarpSpecializedILi2ELi1ELi40ELb1ELb0EEEJSI_NS5_IJNST_ISF_SC_EENST_ISG_SC_EEEEESJ_SK_SJ_SK_NS1F_6fusion15FusionCallbacksIS1J_NS1N_17LinearCombinationISJ_fSJ_fLNS_15FloatRoundStyleE2EEESI_S1M_JEEENS4_5SM1004TMEM4LOAD26SM100_TMEM_LOAD_16dp256b2xES11_NS12_INS13_ILi1ELi4ELi3EEES16_NST_INS5_IJS17_NSA_ILi16EEEEEENS5_IJS1Y_SC_EEEEEEENS4_17SM75_U32x4_LDSM_NENS4_14SM90_TMA_STOREES22_NS4_17SM90_U32x4_STSM_NENS4_39AutoVectorizingCopyWithAssumedAlignmentILi128EEEEEEvvEEEEvNT_6ParamsE,"ax",@progbits
	.align	128
.text._ZN7cutlass13device_kernelINS_4gemm6kernel13GemmUniversalIN4cute5tupleIJiiiiEEENS1_10collective13CollectiveMmaINS1_35MainloopSm100TmaUmmaWarpSpecializedILi5ELi2ELi4ENS5_IJNS4_1CILi2EEENSA_ILi1EEESC_EEEEENS5_IJNSA_ILi64EEENSA_ILi80EEENSA_ILi128EEEEEENS_10bfloat16_tENS5_IJlSC_lEEESJ_SK_NS4_8TiledMMAINS4_8MMA_AtomIJNS4_20SM100_MMA_F16BF16_SSISJ_SJ_fLi64ELi80ELNS4_4UMMA5MajorE0ELSP_0ELNSO_7ScaleInE0ELSQ_0EEEEEENS4_6LayoutINS5_IJSC_SC_SC_EEENS5_IJNSA_ILi0EEESV_SV_EEEEENS5_IJNS4_10UnderscoreESY_SY_EEEEENS4_13SM90_TMA_LOADENS4_14ComposedLayoutINS4_7SwizzleILi3ELi4ELi3EEENS4_18smem_ptr_flag_bitsILi16EEENST_INS5_IJNSA_ILi8EEESF_EEENS5_IJSF_SC_EEEEEEEvNS4_8identityENS4_23SM90_TMA_LOAD_MULTICASTES1B_vS1C_EENS_8epilogue10collective18CollectiveEpilogueINS1F_23Sm100TmaWarpSpecializedILi2ELi1ELi40ELb1ELb0EEEJSI_NS5_IJNST_ISF_SC_EENST_ISG_SC_EEEEESJ_SK_SJ_SK_NS1F_6fusion15FusionCallbacksIS1J_NS1N_17LinearCombinationISJ_fSJ_fLNS_15FloatRoundStyleE2EEESI_S1M_JEEENS4_5SM1004TMEM4LOAD26SM100_TMEM_LOAD_16dp256b2xES11_NS12_INS13_ILi1ELi4ELi3EEES16_NST_INS5_IJS17_NSA_ILi16EEEEEENS5_IJS1Y_SC_EEEEEEENS4_17SM75_U32x4_LDSM_NENS4_14SM90_TMA_STOREES22_NS4_17SM90_U32x4_STSM_NENS4_39AutoVectorizingCopyWithAssumedAlignmentILi128EEEEEEvvEEEEvNT_6ParamsE:
        .type           _ZN7cutlass13device_kernelINS_4gemm6kernel13GemmUniversalIN4cute5tupleIJiiiiEEENS1_10collective13CollectiveMmaINS1_35MainloopSm100TmaUmmaWarpSpecializedILi5ELi2ELi4ENS5_IJNS4_1CILi2EEENSA_ILi1EEESC_EEEEENS5_IJNSA_ILi64EEENSA_ILi80EEENSA_ILi128EEEEEENS_10bfloat16_tENS5_IJlSC_lEEESJ_SK_NS4_8TiledMMAINS4_8MMA_AtomIJNS4_20SM100_MMA_F16BF16_SSISJ_SJ_fLi64ELi80ELNS4_4UMMA5MajorE0ELSP_0ELNSO_7ScaleInE0ELSQ_0EEEEEENS4_6LayoutINS5_IJSC_SC_SC_EEENS5_IJNSA_ILi0EEESV_SV_EEEEENS5_IJNS4_10UnderscoreESY_SY_EEEEENS4_13SM90_TMA_LOADENS4_14ComposedLayoutINS4_7SwizzleILi3ELi4ELi3EEENS4_18smem_ptr_flag_bitsILi16EEENST_INS5_IJNSA_ILi8EEESF_EEENS5_IJSF_SC_EEEEEEEvNS4_8identityENS4_23SM90_TMA_LOAD_MULTICASTES1B_vS1C_EENS_8epilogue10collective18CollectiveEpilogueINS1F_23Sm100TmaWarpSpecializedILi2ELi1ELi40ELb1ELb0EEEJSI_NS5_IJNST_ISF_SC_EENST_ISG_SC_EEEEESJ_SK_SJ_SK_NS1F_6fusion15FusionCallbacksIS1J_NS1N_17LinearCombinationISJ_fSJ_fLNS_15FloatRoundStyleE2EEESI_S1M_JEEENS4_5SM1004TMEM4LOAD26SM100_TMEM_LOAD_16dp256b2xES11_NS12_INS13_ILi1ELi4ELi3EEES16_NST_INS5_IJS17_NSA_ILi16EEEEEENS5_IJS1Y_SC_EEEEEEENS4_17SM75_U32x4_LDSM_NENS4_14SM90_TMA_STOREES22_NS4_17SM90_U32x4_STSM_NENS4_39AutoVectorizingCopyWithAssumedAlignmentILi128EEEEEEvvEEEEvNT_6ParamsE,@function
        .size           _ZN7cutlass13device_kernelINS_4gemm6kernel13GemmUniversalIN4cute5tupleIJiiiiEEENS1_10collective13CollectiveMmaINS1_35MainloopSm100TmaUmmaWarpSpecializedILi5ELi2ELi4ENS5_IJNS4_1CILi2EEENSA_ILi1EEESC_EEEEENS5_IJNSA_ILi64EEENSA_ILi80EEENSA_ILi128EEEEEENS_10bfloat16_tENS5_IJlSC_lEEESJ_SK_NS4_8TiledMMAINS4_8MMA_AtomIJNS4_20SM100_MMA_F16BF16_SSISJ_SJ_fLi64ELi80ELNS4_4UMMA5MajorE0ELSP_0ELNSO_7ScaleInE0ELSQ_0EEEEEENS4_6LayoutINS5_IJSC_SC_SC_EEENS5_IJNSA_ILi0EEESV_SV_EEEEENS5_IJNS4_10UnderscoreESY_SY_EEEEENS4_13SM90_TMA_LOADENS4_14ComposedLayoutINS4_7SwizzleILi3ELi4ELi3EEENS4_18smem_ptr_flag_bitsILi16EEENST_INS5_IJNSA_ILi8EEESF_EEENS5_IJSF_SC_EEEEEEEvNS4_8identityENS4_23SM90_TMA_LOAD_MULTICASTES1B_vS1C_EENS_8epilogue10collective18CollectiveEpilogueINS1F_23Sm100TmaWarpSpecializedILi2ELi1ELi40ELb1ELb0EEEJSI_NS5_IJNST_ISF_SC_EENST_ISG_SC_EEEEESJ_SK_SJ_SK_NS1F_6fusion15FusionCallbacksIS1J_NS1N_17LinearCombinationISJ_fSJ_fLNS_15FloatRoundStyleE2EEESI_S1M_JEEENS4_5SM1004TMEM4LOAD26SM100_TMEM_LOAD_16dp256b2xES11_NS12_INS13_ILi1ELi4ELi3EEES16_NST_INS5_IJS17_NSA_ILi16EEEEEENS5_IJS1Y_SC_EEEEEEENS4_17SM75_U32x4_LDSM_NENS4_14SM90_TMA_STOREES22_NS4_17SM90_U32x4_STSM_NENS4_39AutoVectorizingCopyWithAssumedAlignmentILi128EEEEEEvvEEEEvNT_6ParamsE,(.L_x_151 - _ZN7cutlass13device_kernelINS_4gemm6kernel13GemmUniversalIN4cute5tupleIJiiiiEEENS1_10collective13CollectiveMmaINS1_35MainloopSm100TmaUmmaWarpSpecializedILi5ELi2ELi4ENS5_IJNS4_1CILi2EEENSA_ILi1EEESC_EEEEENS5_IJNSA_ILi64EEENSA_ILi80EEENSA_ILi128EEEEEENS_10bfloat16_tENS5_IJlSC_lEEESJ_SK_NS4_8TiledMMAINS4_8MMA_AtomIJNS4_20SM100_MMA_F16BF16_SSISJ_SJ_fLi64ELi80ELNS4_4UMMA5MajorE0ELSP_0ELNSO_7ScaleInE0ELSQ_0EEEEEENS4_6LayoutINS5_IJSC_SC_SC_EEENS5_IJNSA_ILi0EEESV_SV_EEEEENS5_IJNS4_10UnderscoreESY_SY_EEEEENS4_13SM90_TMA_LOADENS4_14ComposedLayoutINS4_7SwizzleILi3ELi4ELi3EEENS4_18smem_ptr_flag_bitsILi16EEENST_INS5_IJNSA_ILi8EEESF_EEENS5_IJSF_SC_EEEEEEEvNS4_8identityENS4_23SM90_TMA_LOAD_MULTICASTES1B_vS1C_EENS_8epilogue10collective18CollectiveEpilogueINS1F_23Sm100TmaWarpSpecializedILi2ELi1ELi40ELb1ELb0EEEJSI_NS5_IJNST_ISF_SC_EENST_ISG_SC_EEEEESJ_SK_SJ_SK_NS1F_6fusion15FusionCallbacksIS1J_NS1N_17LinearCombinationISJ_fSJ_fLNS_15FloatRoundStyleE2EEESI_S1M_JEEENS4_5SM1004TMEM4LOAD26SM100_TMEM_LOAD_16dp256b2xES11_NS12_INS13_ILi1ELi4ELi3EEES16_NST_INS5_IJS17_NSA_ILi16EEEEEENS5_IJS1Y_SC_EEEEEEENS4_17SM75_U32x4_LDSM_NENS4_14SM90_TMA_STOREES22_NS4_17SM90_U32x4_STSM_NENS4_39AutoVectorizingCopyWithAssumedAlignmentILi128EEEEEEvvEEEEvNT_6ParamsE)
        .other          _ZN7cutlass13device_kernelINS_4gemm6kernel13GemmUniversalIN4cute5tupleIJiiiiEEENS1_10collective13CollectiveMmaINS1_35MainloopSm100TmaUmmaWarpSpecializedILi5ELi2ELi4ENS5_IJNS4_1CILi2EEENSA_ILi1EEESC_EEEEENS5_IJNSA_ILi64EEENSA_ILi80EEENSA_ILi128EEEEEENS_10bfloat16_tENS5_IJlSC_lEEESJ_SK_NS4_8TiledMMAINS4_8MMA_AtomIJNS4_20SM100_MMA_F16BF16_SSISJ_SJ_fLi64ELi80ELNS4_4UMMA5MajorE0ELSP_0ELNSO_7ScaleInE0ELSQ_0EEEEEENS4_6LayoutINS5_IJSC_SC_SC_EEENS5_IJNSA_ILi0EEESV_SV_EEEEENS5_IJNS4_10UnderscoreESY_SY_EEEEENS4_13SM90_TMA_LOADENS4_14ComposedLayoutINS4_7SwizzleILi3ELi4ELi3EEENS4_18smem_ptr_flag_bitsILi16EEENST_INS5_IJNSA_ILi8EEESF_EEENS5_IJSF_SC_EEEEEEEvNS4_8identityENS4_23SM90_TMA_LOAD_MULTICASTES1B_vS1C_EENS_8epilogue10collective18CollectiveEpilogueINS1F_23Sm100TmaWarpSpecializedILi2ELi1ELi40ELb1ELb0EEEJSI_NS5_IJNST_ISF_SC_EENST_ISG_SC_EEEEESJ_SK_SJ_SK_NS1F_6fusion15FusionCallbacksIS1J_NS1N_17LinearCombinationISJ_fSJ_fLNS_15FloatRoundStyleE2EEESI_S1M_JEEENS4_5SM1004TMEM4LOAD26SM100_TMEM_LOAD_16dp256b2xES11_NS12_INS13_ILi1ELi4ELi3EEES16_NST_INS5_IJS17_NSA_ILi16EEEEEENS5_IJS1Y_SC_EEEEEEENS4_17SM75_U32x4_LDSM_NENS4_14SM90_TMA_STOREES22_NS4_17SM90_U32x4_STSM_NENS4_39AutoVectorizingCopyWithAssumedAlignmentILi128EEEEEEvvEEEEvNT_6ParamsE,@"STO_CUDA_ENTRY STV_DEFAULT"
_ZN7cutlass13device_kernelINS_4gemm6kernel13GemmUniversalIN4cute5tupleIJiiiiEEENS1_10collective13CollectiveMmaINS1_35MainloopSm100TmaUmmaWarpSpecializedILi5ELi2ELi4ENS5_IJNS4_1CILi2EEENSA_ILi1EEESC_EEEEENS5_IJNSA_ILi64EEENSA_ILi80EEENSA_ILi128EEEEEENS_10bfloat16_tENS5_IJlSC_lEEESJ_SK_NS4_8TiledMMAINS4_8MMA_AtomIJNS4_20SM100_MMA_F16BF16_SSISJ_SJ_fLi64ELi80ELNS4_4UMMA5MajorE0ELSP_0ELNSO_7ScaleInE0ELSQ_0EEEEEENS4_6LayoutINS5_IJSC_SC_SC_EEENS5_IJNSA_ILi0EEESV_SV_EEEEENS5_IJNS4_10UnderscoreESY_SY_EEEEENS4_13SM90_TMA_LOADENS4_14ComposedLayoutINS4_7SwizzleILi3ELi4ELi3EEENS4_18smem_ptr_flag_bitsILi16EEENST_INS5_IJNSA_ILi8EEESF_EEENS5_IJSF_SC_EEEEEEEvNS4_8identityENS4_23SM90_TMA_LOAD_MULTICASTES1B_vS1C_EENS_8epilogue10collective18CollectiveEpilogueINS1F_23Sm100TmaWarpSpecializedILi2ELi1ELi40ELb1ELb0EEEJSI_NS5_IJNST_ISF_SC_EENST_ISG_SC_EEEEESJ_SK_SJ_SK_NS1F_6fusion15FusionCallbacksIS1J_NS1N_17LinearCombinationISJ_fSJ_fLNS_15FloatRoundStyleE2EEESI_S1M_JEEENS4_5SM1004TMEM4LOAD26SM100_TMEM_LOAD_16dp256b2xES11_NS12_INS13_ILi1ELi4ELi3EEES16_NST_INS5_IJS17_NSA_ILi16EEEEEENS5_IJS1Y_SC_EEEEEEENS4_17SM75_U32x4_LDSM_NENS4_14SM90_TMA_STOREES22_NS4_17SM90_U32x4_STSM_NENS4_39AutoVectorizingCopyWithAssumedAlignmentILi128EEEEEEvvEEEEvNT_6ParamsE:
[----:B------:R-:W1:Y:S01]  /*0000*/  LDC R1, c[0x0][0x37c] ;  /* 0x0000df00ff017b82 */ /* 0x000e620000000800 */
[----:B------:R-:W2:Y:S01]  /*0010*/  S2R R104, SR_TID.X ;  /* 0x0000000000687919 */ /* 0x000ea20000002100 */
[----:B------:R-:W3:Y:S01]  /*0020*/  LDCU.64 UR8, c[0x0][0x890] ;  /* 0x00011200ff0877ac */ /* 0x000ee20008000a00 */
[----:B------:R-:W-:Y:S02]  /*0030*/  PRMT R97, RZ, 0x7610, R97 ;  /* 0x00007610ff617816 */ /* 0x000fe40000000061 */
[----:B------:R-:W-:Y:S01]  /*0040*/  ELECT P3, URZ, PT ;  /* 0x0000000000ff782f */ /* 0x000fe20003860000 */
[----:B---3--:R-:W-:-:S04]  /*0050*/  UISETP.NE.U32.AND UP0, UPT, UR8, URZ, UPT ;  /* 0x000000ff0800728c */ /* 0x008fc8000bf05070 */
[----:B------:R-:W-:Y:S01]  /*0060*/  UISETP.NE.AND.EX UP0, UPT, UR9, URZ, UPT, UP0 ;  /* 0x000000ff0900728c */ /* 0x000fe2000bf05300 */
[----:B--2---:R-:W-:-:S05]  /*0070*/  SHF.R.U32.HI R98, RZ, 0x5, R104 ;  /* 0x00000005ff627819 */ /* 0x004fca0000011668 */
[----:B------:R-:W2:Y:S02]  /*0080*/  SHFL.IDX PT, R0, R98, RZ, 0x1f ;  /* 0x00001fff62007589 */ /* 0x000ea400000e0000 */
[----:B--2---:R-:W-:Y:S01]  /*0090*/  R2UR UR20, R0 ;  /* 0x00000000001472ca */ /* 0x004fe200000e0000 */
[----:B-1----:R-:W-:-:S14]  /*00a0*/  BRA.U UP0, `(.L_x_0) ;  /* 0x0000000100307547 */ /* 0x002fdc000b800000 */
[----:B------:R-:W1:Y:S02]  /*00b0*/  LDCU.64 UR4, c[0x0][0x888] ;  /* 0x00011100ff0477ac */ /* 0x000e640008000a00 */
[----:B-1----:R-:W-:-:S04]  /*00c0*/  UISETP.NE.U32.AND UP0, UPT, UR4, URZ, UPT ;  /* 0x000000ff0400728c */ /* 0x002fc8000bf05070 */
[----:B------:R-:W-:-:S09]  /*00d0*/  UISETP.NE.AND.EX UP0, UPT, UR5, URZ, UPT, UP0 ;  /* 0x000000ff0500728c */ /* 0x000fd2000bf05300 */
[----:B------:R-:W-:Y:S05]  /*00e0*/  BRA.U !UP0, `(.L_x_1) ;  /* 0x0000000108147547 */ /* 0x000fea000b800000 */
[----:B------:R-:W1:Y:S01]  /*00f0*/  LDC.64 R58, c[0x0][0x888] ;  /* 0x00022200ff3a7b82 */ /* 0x000e620000000a00 */
[----:B------:R-:W1:Y:S02]  /*0100*/  LDCU.64 UR4, c[0x0][0x358] ;  /* 0x00006b00ff0477ac */ /* 0x000e640008000a00 */
[----:B-1----:R1:W5:Y:S01]  /*0110*/  LDG.E R58, desc[UR4][R58.64] ;  /* 0x000000043a3a7981 */ /* 0x002362000c1e1900 */
[----:B------:R-:W-:Y:S01]  /*0120*/  HFMA2 R97, -RZ, RZ, 0, 5.9604644775390625e-08 ;  /* 0x00000001ff617431 */ /* 0x000fe200000001ff */
[----:B------:R-:W-:Y:S05]  /*0130*/  BRA `(.L_x_0) ;  /* 0x00000000000c7947 */ /* 0x000fea0003800000 */
.L_x_1:
[----:B------:R-:W1:Y:S01]  /*0140*/  LDCU UR4, c[0x0][0x880] ;  /* 0x00011000ff0477ac */ /* 0x000e620008000800 */
[----:B------:R-:W-:Y:S01]  /*0150*/  HFMA2 R97, -RZ, RZ, 0, 5.9604644775390625e-08 ;  /* 0x00000001ff617431 */ /* 0x000fe200000001ff */
[----:B-1----:R-:W-:-:S07]  /*0160*/  MOV R58, UR4 ;  /* 0x00000004003a7c02 */ /* 0x002fce0008000f00 */
.L_x_0:
[----:B------:R-:W2:Y:S02]  /*0170*/  LDCU.64 UR4, c[0x0][0x8b0] ;  /* 0x00011600ff0477ac */ /* 0x000ea40008000a00 */
[----:B--2---:R-:W-:-:S04]  /*0180*/  UISETP.NE.U32.AND UP0, UPT, UR4, URZ, UPT ;  /* 0x000000ff0400728c */ /* 0x004fc8000bf05070 */
[----:B------:R-:W-:-:S09]  /*0190*/  UISETP.NE.AND.EX UP0, UPT, UR5, URZ, UPT, UP0 ;  /* 0x000000ff0500728c */ /* 0x000fd2000bf05300 */
[----:B------:R-:W-:Y:S05]  /*01a0*/  BRA.U UP0, `(.L_x_2) ;  /* 0x0000000100287547 */ /* 0x000fea000b800000 */
[----:B------:R-:W2:Y:S02]  /*01b0*/  LDCU.64 UR4, c[0x0][0x8a8] ;  /* 0x00011500ff0477ac */ /* 0x000ea40008000a00 */
[----:B--2---:R-:W-:-:S04]  /*01c0*/  UISETP.NE.U32.AND UP0, UPT, UR4, URZ, UPT ;  /* 0x000000ff0400728c */ /* 0x004fc8000bf05070 */
[----:B------:R-:W-:-:S09]  /*01d0*/  UISETP.NE.AND.EX UP0, UPT, UR5, URZ, UPT, UP0 ;  /* 0x000000ff0500728c */ /* 0x000fd2000bf05300 */
[----:B------:R-:W-:Y:S05]  /*01e0*/  BRA.U !UP0, `(.L_x_3) ;  /* 0x0000000108107547 */ /* 0x000fea000b800000 */
[----:B------:R-:W2:Y:S01]  /*01f0*/  LDC.64 R2, c[0x0][0x8a8] ;  /* 0x00022a00ff027b82 */ /* 0x000ea20000000a00 */
[----:B------:R-:W2:Y:S02]  /*0200*/  LDCU.64 UR4, c[0x0][0x358] ;  /* 0x00006b00ff0477ac */ /* 0x000ea40008000a00 */
[----:B--2---:R2:W5:Y:S01]  /*0210*/  LDG.E R57, desc[UR4][R2.64] ;  /* 0x0000000402397981 */ /* 0x004562000c1e1900 */
[----:B------:R-:W-:Y:S05]  /*0220*/  BRA `(.L_x_2) ;  /* 0x0000000000087947 */ /* 0x000fea0003800000 */
.L_x_3:
[----:B------:R-:W2:Y:S02]  /*0230*/  LDCU UR4, c[0x0][0x8a0] ;  /* 0x00011400ff0477ac */ /* 0x000ea40008000800 */
[----:B--2---:R-:W-:Y:S02]  /*0240*/  MOV R57, UR4 ;  /* 0x0000000400397c02 */ /* 0x004fe40008000f00 */
.L_x_2:
[----:B------:R-:W-:Y:S01]  /*0250*/  IMAD.U32 R0, RZ, RZ, UR20 ;  /* 0x00000014ff007e24 */ /* 0x000fe2000f8e00ff */
[----:B------:R-:W-:Y:S04]  /*0260*/  BSSY.RECONVERGENT B0, `(.L_x_4) ;  /* 0x000000c000007945 */ /* 0x000fe80003800200 */
[C---:B------:R-:W-:Y:S02]  /*0270*/  ISETP.NE.OR P1, PT, R0.reuse, 0x1, !P3 ;  /* 0x000000010000780c */ /* 0x040fe40005f25670 */
[----:B------:R-:W-:-:S11]  /*0280*/  ISETP.NE.OR P0, PT, R0, 0x3, !P3 ;  /* 0x000000030000780c */ /* 0x000fd60005f05670 */
[----:B------:R-:W-:Y:S05]  /*0290*/  @P1 BRA `(.L_x_5) ;  /* 0x0000000000201947 */ /* 0x000fea0003800000 */
[----:B------:R-:W3:Y:S02]  /*02a0*/  LDCU.64 UR4, c[0x0][0x348] ;  /* 0x00006900ff0477ac */ /* 0x000ee40008000a00 */
[----:B---3--:R-:W-:Y:S02]  /*02b0*/  UIADD3 UR6, UP1, UPT, UR4, 0x80, URZ ;  /* 0x0000008004067890 */ /* 0x008fe4000ff3e0ff */
[----:B------:R-:W-:Y:S02]  /*02c0*/  UIADD3 UR4, UP0, UPT, UR4, 0x180, URZ ;  /* 0x0000018004047890 */ /* 0x000fe4000ff1e0ff */
[----:B------:R-:W-:Y:S02]  /*02d0*/  UIADD3.X UR7, UPT, UPT, URZ, UR5, URZ, UP1, !UPT ;  /* 0x00000005ff077290 */ /* 0x000fe40008ffe4ff */
[----:B------:R-:W-:-:S07]  /*02e0*/  UIADD3.X UR5, UPT, UPT, URZ, UR5, URZ, UP0, !UPT ;  /* 0x00000005ff057290 */ /* 0x000fce00087fe4ff */
[----:B------:R3:W-:Y:S02]  /*02f0*/  UTMACCTL.PF [UR6] ;  /* 0x00000000060079b9 */ /* 0x0007e40008040000 */
[----:B------:R3:W-:Y:S02]  /*0300*/  UTMACCTL.PF [UR4] ;  /* 0x00000000040079b9 */ /* 0x0007e40008040000 */
[----:B---3--:R-:W-:Y:S01]  /*0310*/  NOP ;  /* 0x0000000000007918 */ /* 0x008fe20000000000 */
.L_x_5:
[----:B------:R-:W-:Y:S05]  /*0320*/  BSYNC.RECONVERGENT B0 ;  /* 0x0000000000007941 */ /* 0x000fea0003800200 */
.L_x_4:
[----:B------:R-:W-:Y:S04]  /*0330*/  BSSY.RECONVERGENT B0, `(.L_x_6) ;  /* 0x000000a000007945 */ /* 0x000fe80003800200 */
        /* <DEDUP_REMOVED lines=9> */
.L_x_7:
[----:B------:R-:W-:Y:S05]  /*03d0*/  BSYNC.RECONVERGENT B0 ;  /* 0x0000000000007941 */ /* 0x000fea0003800200 */
.L_x_6:
[----:B------:R-:W3:Y:S01]  /*03e0*/  LDCU.64 UR4, c[0x0][0x888] ;  /* 0x00011100ff0477ac */ /* 0x000ee20008000a00 */
[----:B------:R-:W-:Y:S02]  /*03f0*/  UISETP.EQ.U32.AND UP1, UPT, UR8, URZ, UPT ;  /* 0x000000ff0800728c */ /* 0x000fe4000bf22070 */
[----:B------:R-:W-:Y:S02]  /*0400*/  UPLOP3.LUT UP3, UPT, UPT, UPT, UPT, 0x80, 0x8 ;  /* 0x000000000008789c */ /* 0x000fe40003f6f070 */
[----:B---3--:R-:W-:-:S04]  /*0410*/  UISETP.NE.U32.AND UP0, UPT, UR4, URZ, UPT ;  /* 0x000000ff0400728c */ /* 0x008fc8000bf05070 */
[----:B------:R-:W-:-:S04]  /*0420*/  UISETP.NE.AND.EX UP2, UPT, UR5, URZ, UPT, UP0 ;  /* 0x000000ff0500728c */ /* 0x000fc8000bf45300 */
[----:B------:R-:W-:-:S04]  /*0430*/  UISETP.EQ.OR.EX UP4, UPT, UR9, URZ, !UP2, UP1 ;  /* 0x000000ff0900728c */ /* 0x000fc8000d782710 */
[----:B------:R-:W-:-:S05]  /*0440*/  UP2UR UR63, UPR, URZ, 0x10 ;  /* 0x00000010ff3f7883 */ /* 0x000fca0008000000 */
[----:B------:R-:W-:Y:S07]  /*0450*/  BRA.U !UP4, `(.L_x_8) ;  /* 0x000000010c207547 */ /* 0x000fee000b800000 */
[----:B------:R-:W-:Y:S01]  /*0460*/  UISETP.NE.U32.AND UP1, UPT, UR8, URZ, UPT ;  /* 0x000000ff0800728c */ /* 0x000fe2000bf25070 */
[----:B-----5:R-:W-:Y:S01]  /*0470*/  FSETP.NEU.AND P0, PT, R58, RZ, PT ;  /* 0x000000ff3a00720b */ /* 0x020fe20003f0d000 */
[----:B------:R-:W-:Y:S02]  /*0480*/  USEL UR4, URZ, 0xffffffff, UP2 ;  /* 0xffffffffff047887 */ /* 0x000fe40009000000 */
[----:B------:R-:W-:-:S10]  /*0490*/  UISETP.NE.AND.EX UP1, UPT, UR9, URZ, UPT, UP1 ;  /* 0x000000ff0900728c */ /* 0x000fd4000bf25310 */
[----:B------:R-:W-:Y:S01]  /*04a0*/  VOTEU.ANY UP0, P0 ;  /* 0x0000000000ff7886 */ /* 0x000fe20000000100 */
[----:B------:R-:W-:-:S04]  /*04b0*/  @!UP1 USEL UR4, URZ, 0xffffffff, UP0 ;  /* 0xffffffffff049887 */ /* 0x000fc80008000000 */
[----:B------:R-:W-:-:S04]  /*04c0*/  ULOP3.LUT UR4, UR4, 0x1, URZ, 0xc0, !UPT ;  /* 0x0000000104047892 */ /* 0x000fc8000f8ec0ff */
[----:B------:R-:W-:-:S11]  /*04d0*/  UISETP.NE.U32.AND UP3, UPT, UR4, 0x1, UPT ;  /* 0x000000010400788c */ /* 0x000fd6000bf65070 */
.L_x_8:
[----:B--2---:R-:W2:Y:S01]  /*04e0*/  SHFL.IDX PT, R2, R98, RZ, 0x1f ;  /* 0x00001fff62027589 */ /* 0x004ea200000e0000 */
[----:B------:R-:W-:Y:S01]  /*04f0*/  UISETP.NE.AND UP5, UPT, UR20, 0x2, UPT ;  /* 0x000000021400788c */ /* 0x000fe2000bfa5270 */
[----:B--2---:R-:W-:-:S13]  /*0500*/  ISETP.NE.AND P0, PT, R2, RZ, PT ;  /* 0x000000ff0200720c */ /* 0x004fda0003f05270 */
[----:B------:R-:W-:Y:S05]  /*0510*/  @P0 BRA `(.L_x_9) ;  /* 0x0000000000600947 */ /* 0x000fea0003800000 */
[----:B------:R-:W2:Y:S01]  /*0520*/  S2UR UR4, SR_CgaCtaId ;  /* 0x00000000000479c3 */ /* 0x000ea20000008800 */
[----:B------:R-:W-:Y:S01]  /*0530*/  UMOV UR5, 0x400 ;  /* 0x0000040000057882 */ /* 0x000fe20000000000 */
[----:B------:R-:W-:Y:S01]  /*0540*/  UMOV UR8, 0x1 ;  /* 0x0000000100087882 */ /* 0x000fe20000000000 */
[----:B------:R-:W-:Y:S01]  /*0550*/  UMOV UR6, 0x2 ;  /* 0x0000000200067882 */ /* 0x000fe20000000000 */
[----:B------:R-:W-:-:S04]  /*0560*/  UIADD3 UR8, UPT, UPT, -UR8, 0x100000, URZ ;  /* 0x0010000008087890 */ /* 0x000fc8000fffe1ff */
[----:B------:R-:W-:Y:S02]  /*0570*/  USHF.L.U32 UR9, UR8, 0xb, URZ ;  /* 0x0000000b08097899 */ /* 0x000fe400080006ff */
[----:B------:R-:W-:Y:S02]  /*0580*/  USHF.L.U32 UR8, UR8, 0x1, URZ ;  /* 0x0000000108087899 */ /* 0x000fe400080006ff */
[----:B------:R-:W-:-:S04]  /*0590*/  UIADD3 UR6, UPT, UPT, -UR6, 0x100000, URZ ;  /* 0x0010000006067890 */ /* 0x000fc8000fffe1ff */
[----:B------:R-:W-:Y:S02]  /*05a0*/  USHF.L.U32 UR7, UR6, 0xb, URZ ;  /* 0x0000000b06077899 */ /* 0x000fe400080006ff */
[----:B------:R-:W-:Y:S01]  /*05b0*/  USHF.L.U32 UR6, UR6, 0x1, URZ ;  /* 0x0000000106067899 */ /* 0x000fe200080006ff */
[----:B------:R-:W-:Y:S01]  /*05c0*/  ELECT P0, URZ, PT ;  /* 0x0000000000ff782f */ /* 0x000fe20003800000 */
[----:B--2---:R-:W-:Y:S01]  /*05d0*/  ULEA UR4, UR4, UR5, 0x18 ;  /* 0x0000000504047291 */ /* 0x004fe2000f8ec0ff */
[----:B------:R-:W2:Y:S11]  /*05e0*/  FENCE.VIEW.ASYNC.S ;  /* 0x00000000000073c6 */ /* 0x000eb60000000000 */
[----:B--2---:R2:W3:Y:S01]  /*05f0*/  SYNCS.EXCH.64 URZ, [UR4], UR8 ;  /* 0x0000000804ff75b2 */ /* 0x0044e20008000100 */
[----:B------:R2:W4:Y:S01]  /*0600*/  SYNCS.EXCH.64 URZ, [UR4+0x28], UR6 ;  /* 0x0000280604ff75b2 */ /* 0x0005220008000100 */
[----:B------:R2:W1:Y:S01]  /*0610*/  SYNCS.EXCH.64 URZ, [UR4+0x8], UR8 ;  /* 0x0000080804ff75b2 */ /* 0x0004620008000100 */
[----:B------:R2:W1:Y:S01]  /*0620*/  SYNCS.EXCH.64 URZ, [UR4+0x30], UR6 ;  /* 0x0000300604ff75b2 */ /* 0x0004620008000100 */
[----:B------:R2:W1:Y:S01]  /*0630*/  SYNCS.EXCH.64 URZ, [UR4+0x10], UR8 ;  /* 0x0000100804ff75b2 */ /* 0x0004620008000100 */
[----:B------:R2:W1:Y:S01]  /*0640*/  SYNCS.EXCH.64 URZ, [UR4+0x38], UR6 ;  /* 0x0000380604ff75b2 */ /* 0x0004620008000100 */
[----:B------:R2:W1:Y:S01]  /*0650*/  SYNCS.EXCH.64 URZ, [UR4+0x18], UR8 ;  /* 0x0000180804ff75b2 */ /* 0x0004620008000100 */
[----:B------:R2:W1:Y:S01]  /*0660*/  SYNCS.EXCH.64 URZ, [UR4+0x40], UR6 ;  /* 0x0000400604ff75b2 */ /* 0x0004620008000100 */
[----:B------:R2:W1:Y:S01]  /*0670*/  SYNCS.EXCH.64 URZ, [UR4+0x20], UR8 ;  /* 0x0000200804ff75b2 */ /* 0x0004620008000100 */
[----:B------:R2:W1:Y:S01]  /*0680*/  SYNCS.EXCH.64 URZ, [UR4+0x48], UR6 ;  /* 0x0000480604ff75b2 */ /* 0x0004620008000100 */
[----:B------:R-:W-:Y:S01]  /*0690*/  NOP ;  /* 0x0000000000007918 */ /* 0x000fe20000000000 */
.L_x_9:
[----:B------:R-:W2:Y:S01]  /*06a0*/  SHFL.IDX PT, R2, R98, RZ, 0x1f ;  /* 0x00001fff62027589 */ /* 0x000ea200000e0000 */
[----:B------:R-:W-:Y:S01]  /*06b0*/  NOP ;  /* 0x0000000000007918 */ /* 0x000fe20000000000 */
[----:B--2---:R-:W-:-:S13]  /*06c0*/  ISETP.NE.AND P0, PT, R2, 0x1, PT ;  /* 0x000000010200780c */ /* 0x004fda0003f05270 */
        /* <DEDUP_REMOVED lines=14> */
[----:B--2---:R2:W1:Y:S01]  /*07b0*/  SYNCS.EXCH.64 URZ, [UR4+0x50], UR8 ;  /* 0x0000500804ff75b2 */ /* 0x0044620008000100 */
[----:B------:R2:W1:Y:S01]  /*07c0*/  SYNCS.EXCH.64 URZ, [UR4+0x60], UR6 ;  /* 0x0000600604ff75b2 */ /* 0x0004620008000100 */
[----:B------:R2:W1:Y:S01]  /*07d0*/  SYNCS.EXCH.64 URZ, [UR4+0x58], UR8 ;  /* 0x0000580804ff75b2 */ /* 0x0004620008000100 */
[----:B------:R2:W1:Y:S01]  /*07e0*/  SYNCS.EXCH.64 URZ, [UR4+0x68], UR6 ;  /* 0x0000680604ff75b2 */ /* 0x0004620008000100 */
[----:B------:R-:W-:Y:S01]  /*07f0*/  NOP ;  /* 0x0000000000007918 */ /* 0x000fe20000000000 */
.L_x_10:
[----:B------:R-:W3:Y:S01]  /*0800*/  SHFL.IDX PT, R2, R98, RZ, 0x1f ;  /* 0x00001fff62027589 */ /* 0x000ee200000e0000 */
[----:B------:R-:W-:Y:S01]  /*0810*/  NOP ;  /* 0x0000000000007918 */ /* 0x000fe20000000000 */
[----:B---3--:R-:W-:-:S13]  /*0820*/  ISETP.NE.AND P0, PT, R2, 0x3, PT ;  /* 0x000000030200780c */ /* 0x008fda0003f05270 */
[----:B------:R-:W-:Y:S05]  /*0830*/  @P0 BRA `(.L_x_11) ;  /* 0x0000000000300947 */ /* 0x000fea0003800000 */
[----:B--2---:R-:W2:Y:S01]  /*0840*/  S2UR UR4, SR_CgaCtaId ;  /* 0x00000000000479c3 */ /* 0x004ea20000008800 */
[----:B------:R-:W-:Y:S01]  /*0850*/  UMOV UR6, 0x400 ;  /* 0x0000040000067882 */ /* 0x000fe20000000000 */
[----:B------:R-:W-:Y:S01]  /*0860*/  UMOV UR5, 0x20 ;  /* 0x0000002000057882 */ /* 0x000fe20000000000 */
[----:B------:R-:W-:Y:S01]  /*0870*/  ELECT P0, URZ, PT ;  /* 0x0000000000ff782f */ /* 0x000fe20003800000 */
[----:B--2---:R-:W-:Y:S02]  /*0880*/  ULEA UR6, UR4, UR6, 0x18 ;  /* 0x0000000604067291 */ /* 0x004fe4000f8ec0ff */
[----:B------:R-:W-:-:S04]  /*0890*/  UIADD3 UR4, UPT, UPT, -UR5, 0x100000, URZ ;  /* 0x0010000005047890 */ /* 0x000fc8000fffe1ff */
[----:B------:R-:W-:Y:S02]  /*08a0*/  USHF.L.U32 UR5, UR4, 0xb, URZ ;  /* 0x0000000b04057899 */ /* 0x000fe400080006ff */
[----:B------:R-:W-:Y:S01]  /*08b0*/  USHF.L.U32 UR4, UR4, 0x1, URZ ;  /* 0x0000000104047899 */ /* 0x000fe200080006ff */
[----:B------:R-:W2:Y:S11]  /*08c0*/  FENCE.VIEW.ASYNC.S ;  /* 0x00000000000073c6 */ /* 0x000eb60000000000 */
[----:B--2---:R3:W2:Y:S01]  /*08d0*/  SYNCS.EXCH.64 URZ, [UR6+0x70], UR4 ;  /* 0x0000700406ff75b2 */ /* 0x0046a20008000100 */
[----:B------:R3:W1:Y:S02]  /*08e0*/  SYNCS.EXCH.64 URZ, [UR6+0x78], UR4 ;  /* 0x0000780406ff75b2 */ /* 0x0006640008000100 */
[----:B---3--:R-:W-:Y:S01]  /*08f0*/  NOP ;  /* 0x0000000000007918 */ /* 0x008fe20000000000 */
.L_x_11:
[----:B------:R-:W3:Y:S01]  /*0900*/  SHFL.IDX PT, R2, R98, RZ, 0x1f ;  /* 0x00001fff62027589 */ /* 0x000ee200000e0000 */
[----:B------:R-:W-:Y:S01]  /*0910*/  NOP ;  /* 0x0000000000007918 */ /* 0x000fe20000000000 */
[----:B---3--:R-:W-:-:S13]  /*0920*/  ISETP.NE.AND P0, PT, R2, 0x4, PT ;  /* 0x000000040200780c */ /* 0x008fda0003f05270 */
[----:B------:R-:W-:Y:S05]  /*0930*/  @P0 BRA `(.L_x_12) ;  /* 0x00000000004c0947 */ /* 0x000fea0003800000 */
[----:B--2---:R-:W2:Y:S01]  /*0940*/  S2UR UR6, SR_CgaCtaId ;  /* 0x00000000000679c3 */ /* 0x004ea20000008800 */
[----:B------:R-:W-:Y:S01]  /*0950*/  UMOV UR4, 0x1e0 ;  /* 0x000001e000047882 */ /* 0x000fe20000000000 */
[----:B------:R-:W-:Y:S01]  /*0960*/  UMOV UR5, 0x400 ;  /* 0x0000040000057882 */ /* 0x000fe20000000000 */
[----:B------:R-:W-:Y:S01]  /*0970*/  USEL UR4, UR4, 0x1a0, UP3 ;  /* 0x000001a004047887 */ /* 0x000fe20009800000 */
[----:B------:R-:W-:Y:S01]  /*0980*/  UMOV UR8, 0x1 ;  /* 0x0000000100087882 */ /* 0x000fe20000000000 */
[----:B------:R-:W-:Y:S01]  /*0990*/  ELECT P0, URZ, PT ;  /* 0x0000000000ff782f */ /* 0x000fe20003800000 */
[----:B------:R-:W-:-:S04]  /*09a0*/  UIADD3 UR8, UPT, UPT, -UR8, 0x100000, URZ ;  /* 0x0010000008087890 */ /* 0x000fc8000fffe1ff */
[----:B------:R-:W-:Y:S02]  /*09b0*/  USHF.L.U32 UR9, UR8, 0xb, URZ ;  /* 0x0000000b08097899 */ /* 0x000fe400080006ff */
[----:B------:R-:W-:Y:S02]  /*09c0*/  USHF.L.U32 UR8, UR8, 0x1, URZ ;  /* 0x0000000108087899 */ /* 0x000fe400080006ff */
[----:B--2---:R-:W-:Y:S02]  /*09d0*/  ULEA UR6, UR6, UR5, 0x18 ;  /* 0x0000000506067291 */ /* 0x004fe4000f8ec0ff */
[----:B------:R-:W-:-:S04]  /*09e0*/  UIADD3 UR4, UPT, UPT, -UR4, 0x100000, URZ ;  /* 0x0010000004047890 */ /* 0x000fc8000fffe1ff */
[----:B------:R-:W-:Y:S02]  /*09f0*/  USHF.L.U32 UR5, UR4, 0xb, URZ ;  /* 0x0000000b04057899 */ /* 0x000fe400080006ff */
[----:B------:R-:W-:Y:S01]  /*0a00*/  USHF.L.U32 UR4, UR4, 0x1, URZ ;  /* 0x0000000104047899 */ /* 0x000fe200080006ff */
[----:B------:R-:W2:Y:S03]  /*0a10*/  FENCE.VIEW.ASYNC.S ;  /* 0x00000000000073c6 */ /* 0x000ea60000000000 */
[----:B--2---:R3:W2:Y:S08]  /*0a20*/  SYNCS.EXCH.64 URZ, [UR6+0x80], UR8 ;  /* 0x0000800806ff75b2 */ /* 0x0046b00008000100 */
[----:B------:R3:W1:Y:S01]  /*0a30*/  SYNCS.EXCH.64 URZ, [UR6+0x90], UR4 ;  /* 0x0000900406ff75b2 */ /* 0x0006620008000100 */
[----:B------:R3:W1:Y:S01]  /*0a40*/  SYNCS.EXCH.64 URZ, [UR6+0x88], UR8 ;  /* 0x0000880806ff75b2 */ /* 0x0006620008000100 */
[----:B------:R3:W1:Y:S02]  /*0a50*/  SYNCS.EXCH.64 URZ, [UR6+0x98], UR4 ;  /* 0x0000980406ff75b2 */ /* 0x0006640008000100 */
[----:B---3--:R-:W-:Y:S01]  /*0a60*/  NOP ;  /* 0x0000000000007918 */ /* 0x008fe20000000000 */
.L_x_12:
[----:B------:R-:W3:Y:S01]  /*0a70*/  SHFL.IDX PT, R2, R98, RZ, 0x1f ;  /* 0x00001fff62027589 */ /* 0x000ee200000e0000 */
[----:B------:R-:W-:Y:S01]  /*0a80*/  NOP ;  /* 0x0000000000007918 */ /* 0x000fe20000000000 */
[----:B---3--:R-:W-:-:S13]  /*0a90*/  ISETP.NE.AND P0, PT, R2, 0x5, PT ;  /* 0x000000050200780c */ /* 0x008fda0003f05270 */
[----:B------:R-:W-:Y:S05]  /*0aa0*/  @P0 BRA `(.L_x_13) ;  /* 0x0000000000580947 */ /* 0x000fea0003800000 */
[----:B--2---:R-:W2:Y:S01]  /*0ab0*/  S2UR UR4, SR_CgaCtaId ;  /* 0x00000000000479c3 */ /* 0x004ea20000008800 */
        /* <DEDUP_REMOVED lines=12> */
[----:B--2---:R3:W2:Y:S01]  /*0b80*/  SYNCS.EXCH.64 URZ, [UR4+0xa0], UR8 ;  /* 0x0000a00804ff75b2 */ /* 0x0046a20008000100 */
[----:B------:R3:W1:Y:S01]  /*0b90*/  SYNCS.EXCH.64 URZ, [UR4+0xc0], UR6 ;  /* 0x0000c00604ff75b2 */ /* 0x0006620008000100 */
[----:B------:R3:W1:Y:S01]  /*0ba0*/  SYNCS.EXCH.64 URZ, [UR4+0xa8], UR8 ;  /* 0x0000a80804ff75b2 */ /* 0x0006620008000100 */
[----:B------:R3:W1:Y:S01]  /*0bb0*/  SYNCS.EXCH.64 URZ, [UR4+0xc8], UR6 ;  /* 0x0000c80604ff75b2 */ /* 0x0006620008000100 */
[----:B------:R3:W1:Y:S01]  /*0bc0*/  SYNCS.EXCH.64 URZ, [UR4+0xb0], UR8 ;  /* 0x0000b00804ff75b2 */ /* 0x0006620008000100 */
[----:B------:R3:W1:Y:S01]  /*0bd0*/  SYNCS.EXCH.64 URZ, [UR4+0xd0], UR6 ;  /* 0x0000d00604ff75b2 */ /* 0x0006620008000100 */
[----:B------:R3:W1:Y:S01]  /*0be0*/  SYNCS.EXCH.64 URZ, [UR4+0xb8], UR8 ;  /* 0x0000b80804ff75b2 */ /* 0x0006620008000100 */
[----:B------:R3:W1:Y:S02]  /*0bf0*/  SYNCS.EXCH.64 URZ, [UR4+0xd8], UR6 ;  /* 0x0000d80604ff75b2 */ /* 0x0006640008000100 */
[----:B---3--:R-:W-:Y:S01]  /*0c00*/  NOP ;  /* 0x0000000000007918 */ /* 0x008fe20000000000 */
.L_x_13:
[----:B------:R-:W3:Y:S01]  /*0c10*/  SHFL.IDX PT, R2, R98, RZ, 0x1f ;  /* 0x00001fff62027589 */ /* 0x000ee200000e0000 */
[----:B------:R-:W1:Y:S01]  /*0c20*/  S2UR UR42, SR_CgaCtaId ;  /* 0x00000000002a79c3 */ /* 0x000e620000008800 */
[----:B------:R-:W-:Y:S01]  /*0c30*/  NOP ;  /* 0x0000000000007918 */ /* 0x000fe20000000000 */
[----:B---3--:R-:W-:-:S13]  /*0c40*/  ISETP.NE.AND P0, PT, R2, 0x3, PT ;  /* 0x000000030200780c */ /* 0x008fda0003f05270 */
[----:B-1----:R-:W-:Y:S05]  /*0c50*/  @P0 BRA `(.L_x_14) ;  /* 0x0000000000340947 */ /* 0x002fea0003800000 */
[----:B--2---:R-:W-:Y:S01]  /*0c60*/  UMOV UR4, 0x400 ;  /* 0x0000040000047882 */ /* 0x004fe20000000000 */
[----:B------:R-:W-:Y:S01]  /*0c70*/  UMOV UR6, 0x20 ;  /* 0x0000002000067882 */ /* 0x000fe20000000000 */
[----:B------:R-:W-:Y:S02]  /*0c80*/  ULEA UR4, UR42, UR4, 0x18 ;  /* 0x000000042a047291 */ /* 0x000fe4000f8ec0ff */
[----:B------:R-:W-:-:S04]  /*0c90*/  UIADD3 UR6, UPT, UPT, -UR6, 0x100000, URZ ;  /* 0x0010000006067890 */ /* 0x000fc8000fffe1ff */
[----:B------:R-:W-:Y:S02]  /*0ca0*/  USHF.L.U32 UR7, UR6, 0xb, URZ ;  /* 0x0000000b06077899 */ /* 0x000fe400080006ff */
[----:B------:R-:W-:Y:S01]  /*0cb0*/  USHF.L.U32 UR6, UR6, 0x1, URZ ;  /* 0x0000000106067899 */ /* 0x000fe200080006ff */
[----:B------:R-:W-:Y:S01]  /*0cc0*/  ELECT P0, URZ, PT ;  /* 0x0000000000ff782f */ /* 0x000fe20003800000 */
[----:B------:R-:W1:Y:S10]  /*0cd0*/  FENCE.VIEW.ASYNC.S ;  /* 0x00000000000073c6 */ /* 0x000e740000000000 */
[----:B-1----:R1:W3:Y:S01]  /*0ce0*/  SYNCS.EXCH.64 URZ, [UR4+0xe0], UR6 ;  /* 0x0000e00604ff75b2 */ /* 0x0022e20008000100 */
[----:B------:R1:W2:Y:S01]  /*0cf0*/  SYNCS.EXCH.64 URZ, [UR4+0xf0], UR6 ;  /* 0x0000f00604ff75b2 */ /* 0x0002a20008000100 */
[----:B------:R1:W1:Y:S01]  /*0d00*/  SYNCS.EXCH.64 URZ, [UR4+0xe8], UR6 ;  /* 0x0000e80604ff75b2 */ /* 0x0002620008000100 */
[----:B------:R1:W1:Y:S01]  /*0d10*/  SYNCS.EXCH.64 URZ, [UR4+0xf8], UR6 ;  /* 0x0000f80604ff75b2 */ /* 0x0002620008000100 */
[----:B------:R-:W-:Y:S01]  /*0d20*/  NOP ;  /* 0x0000000000007918 */ /* 0x000fe20000000000 */
.L_x_14:
[----:B-12---:R-:W1:Y:S01]  /*0d30*/  LDCU UR4, c[0x0][0x36c] ;  /* 0x00006d80ff0477ac */ /* 0x006e620008000800 */
[----:B------:R-:W-:Y:S01]  /*0d40*/  ISETP.NE.OR P3, PT, R0, 0x2, !P3 ;  /* 0x000000020000780c */ /* 0x000fe20005f65670 */
[----:B------:R-:W-:Y:S01]  /*0d50*/  NOP ;  /* 0x0000000000007918 */ /* 0x000fe20000000000 */
[----:B------:R-:W-:Y:S01]  /*0d60*/  LOP3.LUT R0, R104, 0x1f, RZ, 0xc0, !PT ;  /* 0x0000001f68007812 */ /* 0x000fe200078ec0ff */
[----:B------:R-:W-:Y:S02]  /*0d70*/  UISETP.NE.AND UP4, UPT, UR20, URZ, UPT ;  /* 0x000000ff1400728c */ /* 0x000fe4000bf85270 */
[----:B-1----:R-:W-:-:S09]  /*0d80*/  UISETP.EQ.U32.AND UP6, UPT, UR4, 0x1, UPT ;  /* 0x000000010400788c */ /* 0x002fd2000bfc2070 */
[----:B------:R-:W-:Y:S05]  /*0d90*/  BRA.U !UP6, `(.L_x_15) ;  /* 0x000000010e087547 */ /* 0x000fea000b800000 */
[----:B---34-:R-:W-:Y:S01]  /*0da0*/  UCGABAR_ARV ;  /* 0x00000000000079c7 */ /* 0x018fe20008000000 */
[----:B------:R-:W-:Y:S05]  /*0db0*/  BRA `(.L_x_16) ;  /* 0x0000000000047947 */ /* 0x000fea0003800000 */
.L_x_15:
[----:B---34-:R-:W-:Y:S01]  /*0dc0*/  NOP ;  /* 0x0000000000007918 */ /* 0x018fe20000000000 */
.L_x_16:
[----:B------:R-:W1:Y:S01]  /*0dd0*/  S2UR UR47, SR_CTAID.X ;  /* 0x00000000002f79c3 */ /* 0x000e620000002500 */
[----:B------:R-:W-:-:S05]  /*0de0*/  CS2R.32 R3, SR_CgaSize ;  /* 0x0000000000037805 */ /* 0x000fca0000008a00 */
[----:B------:R-:W-:-:S05]  /*0df0*/  IMAD R3, R3, -0xa0, RZ ;  /* 0xffffff6003037824 */ /* 0x000fca00078e02ff */
[----:B------:R-:W-:-:S14]  /*0e00*/  R2UR UR5, R3 ;  /* 0x00000000030572ca */ /* 0x000fdc00000e0000 */
[----:B------:R-:W2:Y:S01]  /*0e10*/  LDCU UR5, c[0x0][UR5+0x2b0] ;  /* 0x00005600050577ac */ /* 0x000ea20008000800 */
[----:B------:R-:W-:-:S05]  /*0e20*/  CS2R.32 R3, SR_CgaSize ;  /* 0x0000000000037805 */ /* 0x000fca0000008a00 */
[----:B------:R-:W-:-:S05]  /*0e30*/  IMAD R3, R3, -0xa0, RZ ;  /* 0xffffff6003037824 */ /* 0x000fca00078e02ff */
[----:B------:R-:W-:-:S14]  /*0e40*/  R2UR UR4, R3 ;  /* 0x00000000030472ca */ /* 0x000fdc00000e0000 */
[----:B------:R-:W3:Y:S01]  /*0e50*/  LDCU UR4, c[0x0][UR4+0x2b4] ;  /* 0x00005680040477ac */ /* 0x000ee20008000800 */
[----:B------:R-:W4:Y:S01]  /*0e60*/  S2UR UR48, SR_CTAID.Y ;  /* 0x00000000003079c3 */ /* 0x000f220000002600 */
[----:B------:R-:W-:-:S05]  /*0e70*/  CS2R.32 R3, SR_CgaSize ;  /* 0x0000000000037805 */ /* 0x000fca0000008a00 */
[----:B------:R-:W-:-:S05]  /*0e80*/  IMAD R3, R3, -0xa0, RZ ;  /* 0xffffff6003037824 */ /* 0x000fca00078e02ff */
[----:B------:R-:W-:-:S14]  /*0e90*/  R2UR UR61, R3 ;  /* 0x00000000033d72ca */ /* 0x000fdc00000e0000 */
[----:B------:R-:W3:Y:S01]  /*0ea0*/  LDCU UR61, c[0x0][UR61+0x2a0] ;  /* 0x000054003d3d77ac */ /* 0x000ee20008000800 */
[----:B------:R-:W-:-:S05]  /*0eb0*/  CS2R.32 R3, SR_CgaSize ;  /* 0x0000000000037805 */ /* 0x000fca0000008a00 */
[----:B------:R-:W-:-:S05]  /*0ec0*/  IMAD R3, R3, -0xa0, RZ ;  /* 0xffffff6003037824 */ /* 0x000fca00078e02ff */
[----:B------:R-:W-:-:S14]  /*0ed0*/  R2UR UR60, R3 ;  /* 0x00000000033c72ca */ /* 0x000fdc00000e0000 */
[----:B------:R-:W3:Y:S01]  /*0ee0*/  LDCU UR60, c[0x0][UR60+0x2a4] ;  /* 0x000054803c3c77ac */ /* 0x000ee20008000800 */
[----:B------:R-:W3:Y:S01]  /*0ef0*/  LDCU UR21, c[0x0][0xb24] ;  /* 0x00016480ff1577ac */ /* 0x000ee20008000800 */
[----:B------:R-:W3:Y:S01]  /*0f00*/  LDCU UR43, c[0x0][0xb24] ;  /* 0x00016480ff2b77ac */ /* 0x000ee20008000800 */
[----:B-1----:R-:W-:Y:S01]  /*0f10*/  I2FP.F32.U32 R3, UR47 ;  /* 0x0000002f00037c45 */ /* 0x002fe20008201000 */
[----:B------:R-:W1:Y:S04]  /*0f20*/  LDCU UR23, c[0x0][0xb30] ;  /* 0x00016600ff1777ac */ /* 0x000e680008000800 */
[----:B--2---:R-:W-:Y:S01]  /*0f30*/  FMUL R3, R3, UR5 ;  /* 0x0000000503037c20 */ /* 0x004fe20008400000 */
[----:B----4-:R-:W-:-:S05]  /*0f40*/  I2FP.F32.U32 R2, UR48 ;  /* 0x0000003000027c45 */ /* 0x010fca0008201000 */
[----:B------:R-:W2:Y:S01]  /*0f50*/  F2I.U32.TRUNC.NTZ R3, R3 ;  /* 0x0000000300037305 */ /* 0x000ea2000020f000 */
[----:B---3--:R-:W-:Y:S01]  /*0f60*/  FMUL R2, R2, UR4 ;  /* 0x0000000402027c20 */ /* 0x008fe20008400000 */
[----:B------:R-:W-:-:S04]  /*0f70*/  ULOP3.LUT UR4, UR42, 0x1, URZ, 0xc0, !UPT ;  /* 0x000000012a047892 */ /* 0x000fc8000f8ec0ff */
[----:B------:R-:W-:Y:S02]  /*0f80*/  UISETP.NE.U32.AND UP0, UPT, UR4, 0x1, UPT ;  /* 0x000000010400788c */ /* 0x000fe4000bf05070 */
[----:B------:R-:W3:Y:S02]  /*0f90*/  F2I.U32.TRUNC.NTZ R2, R2 ;  /* 0x0000000200027305 */ /* 0x000ee4000020f000 */
[----:B------:R-:W-:Y:S01]  /*0fa0*/  USEL UR4, URZ, 0xa00, UP0 ;  /* 0x00000a00ff047887 */ /* 0x000fe20008000000 */
[----:B--2---:R-:W-:Y:S02]  /*0fb0*/  R2UR UR6, R3 ;  /* 0x00000000030672ca */ /* 0x004fe400000e0000 */
[----:B---3--:R-:W-:Y:S02]  /*0fc0*/  R2UR UR5, R2 ;  /* 0x00000000020572ca */ /* 0x008fe400000e0000 */
[----:B------:R-:W-:-:S09]  /*0fd0*/  PRMT R2, RZ, 0x7610, R2 ;  /* 0x00007610ff027816 */ /* 0x000fd20000000002 */
[----:B------:R-:W-:-:S04]  /*0fe0*/  UIADD3 UR6, UPT, UPT, -UR6, URZ, URZ ;  /* 0x000000ff06067290 */ /* 0x000fc8000fffe1ff */
[----:B------:R-:W-:Y:S02]  /*0ff0*/  UIMAD UR61, UR61, UR6, UR47 ;  /* 0x000000063d3d72a4 */ /* 0x000fe4000f8e022f */
[----:B------:R-:W-:-:S04]  /*1000*/  UIADD3 UR5, UPT, UPT, -UR5, URZ, URZ ;  /* 0x000000ff05057290 */ /* 0x000fc8000fffe1ff */
[----:B------:R-:W-:Y:S01]  /*1010*/  UIMAD UR60, UR60, UR5, UR48 ;  /* 0x000000053c3c72a4 */ /* 0x000fe2000f8e0230 */
[----:B-1----:R-:W-:Y:S11]  /*1020*/  BRA.U UP4, `(.L_x_17) ;  /* 0x0000000104247547 */ /* 0x002ff6000b800000 */
[----:B------:R-:W-:-:S04]  /*1030*/  UISETP.NE.AND UP0, UPT, UR60, URZ, UPT ;  /* 0x000000ff3c00728c */ /* 0x000fc8000bf05270 */
[----:B------:R-:W-:-:S04]  /*1040*/  UISETP.EQ.OR UP0, UPT, UR61, URZ, !UP0 ;  /* 0x000000ff3d00728c */ /* 0x000fc8000c702670 */
[----:B------:R-:W-:Y:S02]  /*1050*/  USEL UR6, URZ, 0x1, !UP0 ;  /* 0x00000001ff067887 */ /* 0x000fe4000c000000 */
[----:B------:R-:W-:-:S04]  /*1060*/  UISETP.NE.AND UP0, UPT, UR60, URZ, UPT ;  /* 0x000000ff3c00728c */ /* 0x000fc8000bf05270 */
[----:B------:R-:W-:Y:S02]  /*1070*/  USEL UR5, URZ, 0x2, UP0 ;  /* 0x00000002ff057887 */ /* 0x000fe40008000000 */
[----:B------:R-:W-:-:S04]  /*1080*/  UISETP.NE.AND UP0, UPT, UR61, 0x1, UPT ;  /* 0x000000013d00788c */ /* 0x000fc8000bf05270 */
[----:B------:R-:W-:-:S04]  /*1090*/  USEL UR5, UR5, 0x2, UP0 ;  /* 0x0000000205057887 */ /* 0x000fc80008000000 */
[----:B------:R-:W-:-:S06]  /*10a0*/  UIADD3 UR5, UPT, UPT, UR6, UR5, URZ ;  /* 0x0000000506057290 */ /* 0x000fcc000fffe0ff */
[----:B------:R-:W-:-:S07]  /*10b0*/  MOV R2, UR5 ;  /* 0x0000000500027c02 */ /* 0x000fce0008000f00 */
.L_x_17:
[----:B------:R-:W1:Y:S01]  /*10c0*/  S2UR UR36, SR_CTAID.Z ;  /* 0x00000000002479c3 */ /* 0x000e620000002700 */
[----:B------:R-:W-:-:S09]  /*10d0*/  UISETP.GE.AND UP0, UPT, UR21, 0x1, UPT ;  /* 0x000000011500788c */ /* 0x000fd2000bf06270 */
[----:B------:R-:W-:Y:S05]  /*10e0*/  BRA.U !UP0, `(.L_x_18) ;  /* 0x0000000108d07547 */ /* 0x000fea000b800000 */
[----:B------:R-:W2:Y:S01]  /*10f0*/  LDCU.128 UR12, c[0x0][0xb10] ;  /* 0x00016200ff0c77ac */ /* 0x000ea20008000c00 */
[----:B------:R-:W3:Y:S01]  /*1100*/  LDCU UR22, c[0x0][0xb0c] ;  /* 0x00016180ff1677ac */ /* 0x000ee20008000800 */
[----:B------:R-:W4:Y:S01]  /*1110*/  LDCU UR7, c[0x0][0x370] ;  /* 0x00006e00ff0777ac */ /* 0x000f220008000800 */
[----:B------:R-:W1:Y:S01]  /*1120*/  LDCU UR8, c[0x0][0x374] ;  /* 0x00006e80ff0877ac */ /* 0x000e620008000800 */
[----:B------:R-:W1:Y:S01]  /*1130*/  LDCU UR9, c[0x0][0xb20] ;  /* 0x00016400ff0977ac */ /* 0x000e620008000800 */
[----:B--2---:R-:W-:Y:S02]  /*1140*/  UIMAD.WIDE.U32 UR10, UR47, UR12, URZ ;  /* 0x0000000c2f0a72a5 */ /* 0x004fe4000f8e00ff */
[----:B---3--:R-:W-:Y:S02]  /*1150*/  UISETP.NE.AND UP0, UPT, UR22, 0x1, UPT ;  /* 0x000000011600788c */ /* 0x008fe4000bf05270 */
[----:B------:R-:W-:Y:S02]  /*1160*/  UIMAD.WIDE.U32 UR16, UR48, UR15, URZ ;  /* 0x0000000f301072a5 */ /* 0x000fe4000f8e00ff */
[----:B----4-:R-:W-:Y:S01]  /*1170*/  UIMAD.WIDE.U32 UR18, UR7, UR12, URZ ;  /* 0x0000000c071272a5 */ /* 0x010fe2000f8e00ff */
[----:B------:R-:W-:Y:S01]  /*1180*/  UMOV UR6, UR11 ;  /* 0x0000000b00067c82 */ /* 0x000fe20008000000 */
[----:B------:R-:W-:-:S02]  /*1190*/  UISETP.NE.AND UP1, UPT, UR21, 0x1, UPT ;  /* 0x000000011500788c */ /* 0x000fc4000bf25270 */
[----:B------:R-:W-:Y:S01]  /*11a0*/  USHF.R.U32.HI UR6, URZ, UR13, UR6 ;  /* 0x0000000dff067299 */ /* 0x000fe20008011606 */
[----:B------:R-:W2:Y:S02]  /*11b0*/  LDCU.64 UR10, c[0x0][0xb28] ;  /* 0x00016500ff0a77ac */ /* 0x000ea40008000a00 */
[----:B------:R-:W-:Y:S01]  /*11c0*/  UMOV UR18, UR19 ;  /* 0x0000001300127c82 */ /* 0x000fe20008000000 */
[----:B------:R-:W-:Y:S02]  /*11d0*/  USEL UR6, UR47, UR6, !UP0 ;  /* 0x000000062f067287 */ /* 0x000fe4000c000000 */
[----:B------:R-:W-:Y:S02]  /*11e0*/  @UP0 USHF.R.U32.HI UR7, URZ, UR13, UR18 ;  /* 0x0000000dff070299 */ /* 0x000fe40008011612 */
[----:B------:R-:W-:Y:S02]  /*11f0*/  UISETP.NE.AND UP0, UPT, UR14, 0x1, UPT ;  /* 0x000000010e00788c */ /* 0x000fe4000bf05270 */
[----:B-1----:R-:W-:Y:S01]  /*1200*/  UIMAD.WIDE.U32 UR12, UR8, UR15, URZ ;  /* 0x0000000f080c72a5 */ /* 0x002fe2000f8e00ff */
[----:B------:R-:W-:-:S02]  /*1210*/  UMOV UR5, UR17 ;  /* 0x0000001100057c82 */ /* 0x000fc40008000000 */
[----:B------:R-:W-:-:S04]  /*1220*/  USHF.R.U32.HI UR5, URZ, UR9, UR5 ;  /* 0x00000009ff057299 */ /* 0x000fc80008011605 */
[----:B------:R-:W-:Y:S01]  /*1230*/  UMOV UR12, UR13 ;  /* 0x0000000d000c7c82 */ /* 0x000fe20008000000 */
[----:B--2---:R-:W-:Y:S02]  /*1240*/  UIMAD.WIDE.U32 UR16, UR7, UR10, URZ ;  /* 0x0000000a071072a5 */ /* 0x004fe4000f8e00ff */
[----:B------:R-:W-:Y:S02]  /*1250*/  @UP0 USHF.R.U32.HI UR8, URZ, UR9, UR12 ;  /* 0x00000009ff080299 */ /* 0x000fe4000801160c */
[----:B------:R-:W-:Y:S02]  /*1260*/  USEL UR5, UR48, UR5, !UP0 ;  /* 0x0000000530057287 */ /* 0x000fe4000c000000 */
[----:B------:R-:W-:Y:S01]  /*1270*/  UIMAD.WIDE.U32 UR12, UR8, UR10, URZ ;  /* 0x0000000a080c72a5 */ /* 0x000fe2000f8e00ff */
[----:B------:R-:W-:Y:S02]  /*1280*/  UMOV UR16, UR17 ;  /* 0x0000001100107c82 */ /* 0x000fe40008000000 */
[----:B------:R-:W-:-:S04]  /*1290*/  @UP1 USHF.R.U32.HI UR7, URZ, UR11, UR16 ;  /* 0x0000000bff071299 */ /* 0x000fc80008011610 */
[----:B------:R-:W-:Y:S01]  /*12a0*/  UMOV UR12, UR13 ;  /* 0x0000000d000c7c82 */ /* 0x000fe20008000000 */
[----:B------:R-:W-:Y:S02]  /*12b0*/  UIMAD UR9, UR7, UR21, URZ ;  /* 0x00000015070972a4 */ /* 0x000fe4000f8e02ff */
[----:B------:R-:W-:Y:S02]  /*12c0*/  @UP1 USHF.R.U32.HI UR8, URZ, UR11, UR12 ;  /* 0x0000000bff081299 */ /* 0x000fe4000801160c */
[----:B------:R-:W-:Y:S02]  /*12d0*/  UIMAD.WIDE.U32 UR12, UR5, UR10, URZ ;  /* 0x0000000a050c72a5 */ /* 0x000fe4000f8e00ff */
[----:B------:R-:W-:Y:S02]  /*12e0*/  UIMAD UR8, UR8, UR21, URZ ;  /* 0x00000015080872a4 */ /* 0x000fe4000f8e02ff */
[----:B------:R-:W-:Y:S02]  /*12f0*/  UIADD3 UR12, UPT, UPT, -UR6, URZ, URZ ;  /* 0x000000ff060c7290 */ /* 0x000fe4000fffe1ff */
[----:B------:R-:W-:-:S02]  /*1300*/  UISETP.GE.AND UP0, UPT, UR5, UR8, UPT ;  /* 0x000000080500728c */ /* 0x000fc4000bf06270 */
[----:B------:R-:W-:Y:S02]  /*1310*/  UIMAD UR47, UR22, UR12, UR47 ;  /* 0x0000000c162f72a4 */ /* 0x000fe4000f8e022f */
[----:B------:R-:W-:Y:S02]  /*1320*/  UISETP.GE.OR UP0, UPT, UR6, UR9, UP0 ;  /* 0x000000090600728c */ /* 0x000fe40008706670 */
[----:B------:R-:W-:-:S03]  /*1330*/  UIMAD.WIDE.U32 UR8, UR6, UR10, URZ ;  /* 0x0000000a060872a5 */ /* 0x000fc6000f8e00ff */
[----:B------:R-:W-:Y:S02]  /*1340*/  UMOV UR10, UR13 ;  /* 0x0000000d000a7c82 */ /* 0x000fe40008000000 */
[----:B------:R-:W-:-:S04]  /*1350*/  USHF.R.U32.HI UR10, URZ, UR11, UR10 ;  /* 0x0000000bff0a7299 */ /* 0x000fc8000801160a */
[----:B------:R-:W-:Y:S02]  /*1360*/  USEL UR8, UR5, UR10, !UP1 ;  /* 0x0000000a05087287 */ /* 0x000fe4000c800000 */
[----:B------:R-:W-:Y:S02]  /*1370*/  @!UP0 USHF.R.U32.HI UR9, URZ, UR11, UR9 ;  /* 0x0000000bff098299 */ /* 0x000fe40008011609 */
[----:B------:R-:W-:Y:S02]  /*1380*/  UIADD3 UR10, UPT, UPT, -UR8, URZ, URZ ;  /* 0x000000ff080a7290 */ /* 0x000fe4000fffe1ff */
[----:B------:R-:W-:Y:S02]  /*1390*/  @!UP0 USEL UR9, UR6, UR9, !UP1 ;  /* 0x0000000906098287 */ /* 0x000fe4000c800000 */
[----:B------:R-:W-:Y:S02]  /*13a0*/  UIMAD UR10, UR21, UR10, UR5 ;  /* 0x0000000a150a72a4 */ /* 0x000fe4000f8e0205 */
[----:B------:R-:W-:-:S02]  /*13b0*/  UIADD3 UR11, UPT, UPT, -UR5, URZ, URZ ;  /* 0x000000ff050b7290 */ /* 0x000fc4000fffe1ff */
[----:B------:R-:W-:Y:S02]  /*13c0*/  @!UP0 UIMAD UR7, UR10, UR7, UR9 ;  /* 0x000000070a0782a4 */ /* 0x000fe4000f8e0209 */
[----:B------:R-:W-:Y:S02]  /*13d0*/  @!UP0 UIADD3 UR8, UPT, UPT, UR8, -UR9, URZ ;  /* 0x8000000908088290 */ /* 0x000fe4000fffe0ff */
[----:B------:R-:W-:Y:S02]  /*13e0*/  UIMAD UR11, UR14, UR11, UR48 ;  /* 0x0000000b0e0b72a4 */ /* 0x000fe4000f8e0230 */
[----:B------:R-:W-:-:S03]  /*13f0*/  @!UP0 UIMAD UR5, UR8, UR21, UR6 ;  /* 0x00000015080582a4 */ /* 0x000fc6000f8e0206 */
[----:B------:R-:W-:Y:S01]  /*1400*/  @!UP0 UMOV UR6, UR7 ;  /* 0x0000000700068c82 */ /* 0x000fe20008000000 */
[----:B------:R-:W-:Y:S02]  /*1410*/  UIMAD UR48, UR5, UR14, UR11 ;  /* 0x0000000e053072a4 */ /* 0x000fe4000f8e020b */
[----:B------:R-:W-:-:S12]  /*1420*/  UIMAD UR47, UR6, UR22, UR47 ;  /* 0x00000016062f72a4 */ /* 0x000fd8000f8e022f */
.L_x_18:
[----:B------:R-:W-:-:S09]  /*1430*/  UISETP.NE.AND UP0, UPT, UR23, 0x1, UPT ;  /* 0x000000011700788c */ /* 0x000fd2000bf05270 */
[----:B------:R-:W-:Y:S05]  /*1440*/  BRA.U UP0, `(.L_x_19) ;  /* 0x0000000100447547 */ /* 0x000fea000b800000 */
[----:B------:R-:W2:Y:S01]  /*1450*/  LDCU.128 UR12, c[0x0][0xb10] ;  /* 0x00016200ff0c77ac */ /* 0x000ea20008000c00 */
[----:B------:R-:W3:Y:S01]  /*1460*/  LDCU UR10, c[0x0][0xb0c] ;  /* 0x00016180ff0a77ac */ /* 0x000ee20008000800 */
[----:B------:R-:W4:Y:S01]  /*1470*/  LDCU UR11, c[0x0][0xb20] ;  /* 0x00016400ff0b77ac */ /* 0x000f220008000800 */
[----:B--2---:R-:W-:Y:S02]  /*1480*/  UIMAD.WIDE.U32 UR6, UR47, UR12, URZ ;  /* 0x0000000c2f0672a5 */ /* 0x004fe4000f8e00ff */
[----:B------:R-:W-:Y:S02]  /*1490*/  UIMAD.WIDE.U32 UR8, UR48, UR15, URZ ;  /* 0x0000000f300872a5 */ /* 0x000fe4000f8e00ff */
[----:B---3--:R-:W-:-:S03]  /*14a0*/  UISETP.NE.AND UP0, UPT, UR10, 0x1, UPT ;  /* 0x000000010a00788c */ /* 0x008fc6000bf05270 */
[----:B------:R-:W-:Y:S02]  /*14b0*/  UMOV UR6, UR7 ;  /* 0x0000000700067c82 */ /* 0x000fe40008000000 */
[----:B------:R-:W-:Y:S01]  /*14c0*/  USHF.R.U32.HI UR6, URZ, UR13, UR6 ;  /* 0x0000000dff067299 */ /* 0x000fe20008011606 */
[----:B------:R-:W-:-:S03]  /*14d0*/  UMOV UR5, UR9 ;  /* 0x0000000900057c82 */ /* 0x000fc60008000000 */
[----:B------:R-:W-:Y:S02]  /*14e0*/  USEL UR6, UR47, UR6, !UP0 ;  /* 0x000000062f067287 */ /* 0x000fe4000c000000 */
[----:B------:R-:W-:Y:S02]  /*14f0*/  UISETP.NE.AND UP0, UPT, UR14, 0x1, UPT ;  /* 0x000000010e00788c */ /* 0x000fe4000bf05270 */
[----:B----4-:R-:W-:-:S04]  /*1500*/  USHF.R.U32.HI UR5, URZ, UR11, UR5 ;  /* 0x0000000bff057299 */ /* 0x010fc80008011605 */
[----:B------:R-:W-:-:S04]  /*1510*/  USEL UR5, UR48, UR5, !UP0 ;  /* 0x0000000530057287 */ /* 0x000fc8000c000000 */
[----:B------:R-:W-:Y:S02]  /*1520*/  UIADD3 UR7, UPT, UPT, UR6, -UR5, URZ ;  /* 0x8000000506077290 */ /* 0x000fe4000fffe0ff */
[----:B------:R-:W-:Y:S02]  /*1530*/  UIADD3 UR5, UPT, UPT, -UR6, UR5, URZ ;  /* 0x0000000506057290 */ /* 0x000fe4000fffe1ff */
[----:B------:R-:W-:Y:S02]  /*1540*/  UIMAD UR48, UR7, UR14, UR48 ;  /* 0x0000000e073072a4 */ /* 0x000fe4000f8e0230 */
[----:B------:R-:W-:-:S12]  /*1550*/  UIMAD UR47, UR5, UR10, UR47 ;  /* 0x0000000a052f72a4 */ /* 0x000fd8000f8e022f */
.L_x_19:
[----:B------:R-:W-:Y:S01]  /*1560*/  UISETP.NE.AND UP0, UPT, UR20, 0x2, UPT ;  /* 0x000000021400788c */ /* 0x000fe2000bf05270 */
[----:B------:R-:W-:Y:S09]  /*1570*/  BRA.U !UP6, `(.L_x_20) ;  /* 0x000000010e0c7547 */ /* 0x000ff2000b800000 */
[----:B------:R-:W-:Y:S01]  /*1580*/  UCGABAR_WAIT ;  /* 0x0000000000007dc7 */ /* 0x000fe20008000000 */
[----:B------:R-:W-:Y:S01]  /*1590*/  CCTL.IVALL ;  /* 0x00000000ff00798f */ /* 0x000fe20002000000 */
[----:B------:R-:W-:Y:S05]  /*15a0*/  BRA `(.L_x_21) ;  /* 0x0000000000047947 */ /* 0x000fea0003800000 */
.L_x_20:
[----:B------:R-:W-:Y:S06]  /*15b0*/  BAR.SYNC.DEFER_BLOCKING 0x0 ;  /* 0x0000000000007b1d */ /* 0x000fec0000010000 */
.L_x_21:
[----:B------:R-:W-:Y:S05]  /*15c0*/  BRA.U UP0, `(.L_x_22) ;  /* 0x0000001500447547 */ /* 0x000fea000b800000 */
[----:B------:R-:W2:Y:S01]  /*15d0*/  LDCU UR7, c[0x0][0x38c] ;  /* 0x00007180ff0777ac */ /* 0x000ea20008000800 */
[----:B------:R-:W-:Y:S01]  /*15e0*/  PLOP3.LUT P1, PT, PT, PT, UP3, 0x80, 0x8 ;  /* 0x000000000008781c */ /* 0x000fe20003f2f038 */
[----:B------:R-:W-:Y:S01]  /*15f0*/  IMAD.MOV.U32 R12, RZ, RZ, 0x1 ;  /* 0x00000001ff0c7424 */ /* 0x000fe200078e00ff */
[----:B------:R-:W-:Y:S01]  /*1600*/  ISETP.EQ.OR P2, PT, R0, RZ, P3 ;  /* 0x000000ff0000720c */ /* 0x000fe20001f42670 */
[----:B------:R-:W-:Y:S01]  /*1610*/  UISETP.NE.AND UP1, UPT, UR20, URZ, UPT ;  /* 0x000000ff1400728c */ /* 0x000fe2000bf25270 */
[----:B------:R-:W-:Y:S01]  /*1620*/  PLOP3.LUT P1, PT, P1, PT, PT, 0x8, 0x80 ;  /* 0x000000000080781c */ /* 0x000fe20000f2e170 */
[----:B------:R-:W-:Y:S01]  /*1630*/  USEL UR31, URZ, 0x1, UP5 ;  /* 0x00000001ff1f7887 */ /* 0x000fe2000a800000 */
[----:B------:R-:W-:Y:S01]  /*1640*/  CS2R R10, SRZ ;  /* 0x00000000000a7805 */ /* 0x000fe2000001ff00 */
[----:B------:R-:W-:Y:S01]  /*1650*/  IMAD.MOV.U32 R9, RZ, RZ, RZ ;  /* 0x000000ffff097224 */ /* 0x000fe200078e00ff */
[----:B------:R-:W3:Y:S01]  /*1660*/  LDCU UR49, c[0x0][0x370] ;  /* 0x00006e00ff3177ac */ /* 0x000ee20008000800 */
[----:B------:R-:W-:Y:S01]  /*1670*/  IMAD.MOV.U32 R8, RZ, RZ, 0x1 ;  /* 0x00000001ff087424 */ /* 0x000fe200078e00ff */
[----:B------:R-:W4:Y:S01]  /*1680*/  LDCU.64 UR40, c[0x0][0x348] ;  /* 0x00006900ff2877ac */ /* 0x000f220008000a00 */
[----:B------:R-:W-:-:S02]  /*1690*/  USHF.R.U32.HI UR53, URZ, 0x6, UR4 ;  /* 0x00000006ff357899 */ /* 0x000fc40008011604 */
[----:B--2---:R-:W-:Y:S02]  /*16a0*/  UIADD3 UR6, UPT, UPT, UR7, 0x7f, URZ ;  /* 0x0000007f07067890 */ /* 0x004fe4000fffe0ff */
[----:B------:R-:W-:Y:S02]  /*16b0*/  UIADD3 UR54, UPT, UPT, UR7, 0xfe, URZ ;  /* 0x000000fe07367890 */ /* 0x000fe4000fffe0ff */
[----:B------:R-:W-:Y:S01]  /*16c0*/  USHF.R.S32.HI UR5, URZ, 0x1f, UR6 ;  /* 0x0000001fff057899 */ /* 0x000fe20008011406 */
[----:B------:R-:W2:Y:S03]  /*16d0*/  LDCU UR46, c[0x0][0x374] ;  /* 0x00006e80ff2e77ac */ /* 0x000ea60008000800 */
[----:B------:R-:W-:Y:S02]  /*16e0*/  ULEA.HI UR5, UR5, UR6, URZ, 0x7 ;  /* 0x0000000605057291 */ /* 0x000fe4000f8f38ff */
[----:B------:R-:W-:-:S02]  /*16f0*/  USEL UR31, UR31, 0x2, UP1 ;  /* 0x000000021f1f7887 */ /* 0x000fc40008800000 */
[----:B------:R-:W-:Y:S02]  /*1700*/  USHF.R.S32.HI UR51, URZ, 0x7, UR5 ;  /* 0x00000007ff337899 */ /* 0x000fe40008011405 */
[----:B------:R-:W-:Y:S02]  /*1710*/  UIADD3 UR5, UPT, UPT, UR7, -0x1, URZ ;  /* 0xffffffff07057890 */ /* 0x000fe4000fffe0ff */
[----:B------:R-:W-:Y:S02]  /*1720*/  UISETP.LT.U32.AND UP0, UPT, UR51, 0x5, UPT ;  /* 0x000000053300788c */ /* 0x000fe4000bf01070 */
[----:B------:R-:W-:Y:S02]  /*1730*/  UISETP.GE.U32.AND UP2, UPT, UR5, -0xff, UPT ;  /* 0xffffff010500788c */ /* 0x000fe4000bf46070 */
[----:B------:R-:W-:Y:S01]  /*1740*/  USEL UR50, UR51, 0x5, UP0 ;  /* 0x0000000533327887 */ /* 0x000fe20008000000 */
[----:B------:R-:W-:-:S03]  /*1750*/  UMOV UR29, URZ ;  /* 0x000000ff001d7c82 */ /* 0x000fc60008000000 */
[----:B------:R-:W-:Y:S02]  /*1760*/  UIADD3 UR30, UPT, UPT, UR50, -0x1, URZ ;  /* 0xffffffff321e7890 */ /* 0x000fe4000fffe0ff */
[----:B------:R-:W-:-:S03]  /*1770*/  UIADD3 UR52, UPT, UPT, UR51, -UR50, URZ ;  /* 0x8000003233347290 */ /* 0x000fc6000fffe0ff */
[----:B------:R-:W-:-:S04]  /*1780*/  @UP2 UIADD3 UR30, UPT, UPT, UR50, URZ, URZ ;  /* 0x000000ff321e2290 */ /* 0x000fc8000fffe0ff */
[----:B--234-:R-:W-:-:S12]  /*1790*/  UIADD3 UR30, UPT, UPT, UR30, 0x1, URZ ;  /* 0x000000011e1e7890 */ /* 0x01cfd8000fffe0ff */
.L_x_42:
[----:B------:R-:W-:Y:S01]  /*17a0*/  UISETP.NE.AND UP0, UPT, UR42, URZ, UPT ;  /* 0x000000ff2a00728c */ /* 0x000fe2000bf05270 */
[----:B------:R-:W2:Y:S08]  /*17b0*/  S2UR UR42, SR_CgaCtaId ;  /* 0x00000000002a79c3 */ /* 0x000eb00000008800 */
[----:B------:R-:W-:Y:S05]  /*17c0*/  BRA.U UP0, `(.L_x_23) ;  /* 0x0000000100347547 */ /* 0x000fea000b800000 */
[----:B------:R-:W3:Y:S01]  /*17d0*/  S2R R0, SR_CgaCtaId ;  /* 0x0000000000007919 */ /* 0x000ee20000008800 */
[----:B------:R-:W-:-:S04]  /*17e0*/  MOV R2, 0x400 ;  /* 0x0000040000027802 */ /* 0x000fc80000000f00 */
[----:B---3--:R-:W-:Y:S02]  /*17f0*/  LEA R0, R0, R2, 0x18 ;  /* 0x0000000200007211 */ /* 0x008fe400078ec0ff */
[----:B------:R-:W-:-:S03]  /*1800*/  SHF.L.U32 R2, R8, 0x1f, RZ ;  /* 0x0000001f08027819 */ /* 0x000fc600000006ff */
[----:B------:R-:W-:-:S04]  /*1810*/  IMAD R0, R9, 0x8, R0 ;  /* 0x0000000809007824 */ /* 0x000fc800078e0200 */
[----:B------:R-:W3:Y:S02]  /*1820*/  SYNCS.PHASECHK.TRANS64.TRYWAIT P0, [R0+URZ+0xf0], R2 ;  /* 0x0000f002000075a7 */ /* 0x000ee400080011ff */
[----:B---3--:R-:W-:Y:S05]  /*1830*/  @!P0 BRA `(.L_x_24) ;  /* 0x0000006000548947 */ /* 0x008fea0003800000 */
.L_x_114:
[----:B------:R-:W-:Y:S01]  /*1840*/  VIADD R9, R9, 0x1 ;  /* 0x0000000109097836 */ /* 0x000fe20000000000 */
[----:B------:R3:W-:Y:S04]  /*1850*/  SYNCS.ARRIVE.TRANS64.A1T0 RZ, [R0+URZ+0xe0], RZ ;  /* 0x0000e0ff00ff79a7 */ /* 0x0007e800081000ff */
[----:B------:R-:W-:-:S04]  /*1860*/  ISETP.NE.AND P0, PT, R9, 0x2, PT ;  /* 0x000000020900780c */ /* 0x000fc80003f05270 */
[----:B------:R-:W-:Y:S02]  /*1870*/  SEL R9, R9, RZ, P0 ;  /* 0x000000ff09097207 */ /* 0x000fe40000000000 */
[----:B---3--:R-:W-:-:S04]  /*1880*/  SEL R0, RZ, 0x1, P0 ;  /* 0x00000001ff007807 */ /* 0x008fc80000000000 */
[----:B------:R-:W-:-:S07]  /*1890*/  LOP3.LUT R8, R8, R0, RZ, 0x3c, !PT ;  /* 0x0000000008087212 */ /* 0x000fce00078e3cff */
.L_x_23:
[----:B------:R-:W-:Y:S01]  /*18a0*/  UMOV UR13, 0x400 ;  /* 0x00000400000d7882 */ /* 0x000fe20000000000 */
[----:B------:R-:W-:Y:S01]  /*18b0*/  SHF.L.U32 R0, R12, 0x1f, RZ ;  /* 0x0000001f0c007819 */ /* 0x000fe200000006ff */
[----:B--2---:R-:W-:Y:S02]  /*18c0*/  ULEA UR13, UR42, UR13, 0x18 ;  /* 0x0000000d2a0d7291 */ /* 0x004fe4000f8ec0ff */
[----:B------:R-:W-:Y:S02]  /*18d0*/  UISETP.GE.U32.AND UP0, UPT, UR54, 0xff, UPT ;  /* 0x000000ff3600788c */ /* 0x000fe4000bf06070 */
[----:B------:R-:W-:Y:S02]  /*18e0*/  ULEA UR5, UR29, UR13, 0x3 ;  /* 0x0000000d1d057291 */ /* 0x000fe4000f8e18ff */
[----:B------:R-:W-:Y:S02]  /*18f0*/  USHF.L.U32 UR35, UR47, 0x6, URZ ;  /* 0x000000062f237899 */ /* 0x000fe400080006ff */
[----:B------:R-:W-:Y:S01]  /*1900*/  UIMAD UR19, UR48, 0x50, UR53 ;  /* 0x00000050301378a4 */ /* 0x000fe2000f8e0235 */
[----:B------:R-:W-:-:S04]  /*1910*/  UMOV UR14, URZ ;  /* 0x000000ff000e7c82 */ /* 0x000fc80008000000 */
[----:B------:R2:W3:Y:S01]  /*1920*/  SYNCS.PHASECHK.TRANS64.TRYWAIT P0, [UR5+0x28], R0 ;  /* 0x00002800ff0075a7 */ /* 0x0004e20008001105 */
[----:B------:R-:W-:Y:S06]  /*1930*/  BRA.U !UP0, `(.L_x_25) ;  /* 0x0000000108f07547 */ /* 0x000fec000b800000 */
[----:B------:R-:W-:Y:S01]  /*1940*/  UMOV UR21, URZ ;  /* 0x000000ff00157c82 */ /* 0x000fe20008000000 */
[----:B------:R-:W-:-:S05]  /*1950*/  UMOV UR6, UR29 ;  /* 0x0000001d00067c82 */ /* 0x000fca0008000000 */
.L_x_31:
[----:B------:R-:W-:Y:S01]  /*1960*/  @!P3 MOV R2, 0x9000 ;  /* 0x000090000002b802 */ /* 0x000fe20000000f00 */
[----:B------:R-:W-:Y:S01]  /*1970*/  ULEA UR33, UR6, UR13, 0x3 ;  /* 0x0000000d06217291 */ /* 0x000fe2000f8e18ff */
[----:B-1-3--:R-:W-:Y:S11]  /*1980*/  @P0 BRA `(.L_x_26) ;  /* 0x00000000000c0947 */ /* 0x00aff60003800000 */
[----:B------:R-:W-:Y:S04]  /*1990*/  SHF.L.U32 R3, R12, 0x1f, RZ ;  /* 0x0000001f0c037819 */ /* 0x000fe800000006ff */
[----:B------:R-:W3:Y:S02]  /*19a0*/  SYNCS.PHASECHK.TRANS64.TRYWAIT P0, [UR33+0x28], R3 ;  /* 0x00002803ff0075a7 */ /* 0x000ee40008001121 */
[----:B---3--:R-:W-:Y:S05]  /*19b0*/  @!P0 BRA `(.L_x_27) ;  /* 0x0000006000088947 */ /* 0x008fea0003800000 */
.L_x_26:
[----:B------:R3:W-:Y:S01]  /*19c0*/  @!P3 SYNCS.ARRIVE.TRANS64 RZ, [UR33], R2 ;  /* 0x00000002ffffb9a7 */ /* 0x0007e20008000021 */
[----:B------:R-:W-:Y:S04]  /*19d0*/  ULOP3.LUT UR5, UR31, 0x2, URZ, 0xfc, !UPT ;  /* 0x000000021f057892 */ /* 0x000fe8000f8efcff */
[----:B------:R-:W-:Y:S09]  /*19e0*/  UISETP.NE.AND UP0, UPT, UR5, 0x2, UPT ;  /* 0x000000020500788c */ /* 0x000ff2000bf05270 */
[----:B------:R-:W-:Y:S05]  /*19f0*/  BRA.U UP0, `(.L_x_28) ;  /* 0x0000000100047547 */ /* 0x000fea000b800000 */
[----:B-1----:R-:W-:Y:S05]  /*1a00*/  BPT.TRAP 0x1 ;  /* 0x000000040000795c */ /* 0x002fea0000300000 */
.L_x_28:
[----:B------:R-:W-:Y:S04]  /*1a10*/  BSSY.RECONVERGENT B0, `(.L_x_29) ;  /* 0x0000003000007945 */ /* 0x000fe80003800200 */
[----:B------:R-:W-:Y:S05]  /*1a20*/  @P2 BRA `(.L_x_30) ;  /* 0x0000000000042947 */ /* 0x000fea0003800000 */
[----:B-1----:R-:W-:Y:S05]  /*1a30*/  BPT.TRAP 0x1 ;  /* 0x000000040000795c */ /* 0x002fea0000300000 */
.L_x_30:
[----:B-1----:R-:W-:Y:S05]  /*1a40*/  BSYNC.RECONVERGENT B0 ;  /* 0x0000000000007941 */ /* 0x002fea0003800200 */
.L_x_29:
[----:B------:R-:W-:Y:S02]  /*1a50*/  UIADD3 UR5, UPT, UPT, UR6, 0x1, URZ ;  /* 0x0000000106057890 */ /* 0x000fe4000fffe0ff */
[----:B------:R-:W-:Y:S02]  /*1a60*/  UIADD3 UR14, UP1, UPT, UR40, 0x80, URZ ;  /* 0x00000080280e7890 */ /* 0x000fe4000ff3e0ff */
[----:B------:R-:W-:Y:S02]  /*1a70*/  UISETP.NE.AND UP0, UPT, UR5, 0x5, UPT ;  /* 0x000000050500788c */ /* 0x000fe4000bf05270 */
[----:B------:R-:W-:Y:S02]  /*1a80*/  ULEA UR24, UR6, UR13, 0xe ;  /* 0x0000000d06187291 */ /* 0x000fe4000f8e70ff */
[----:B------:R-:W-:Y:S02]  /*1a90*/  USEL UR7, URZ, 0x1, UP0 ;  /* 0x00000001ff077887 */ /* 0x000fe40008000000 */
[----:B------:R-:W-:Y:S02]  /*1aa0*/  USEL UR29, UR5, URZ, UP0 ;  /* 0x000000ff051d7287 */ /* 0x000fe40008000000 */
[----:B------:R-:W-:Y:S02]  /*1ab0*/  USHF.L.U32 UR34, UR21, 0x7, URZ ;  /* 0x0000000715227899 */ /* 0x000fe400080006ff */
[----:B------:R-:W-:Y:S01]  /*1ac0*/  ULEA UR5, UR29, UR13, 0x3 ;  /* 0x0000000d1d057291 */ /* 0x000fe2000f8e18ff */
[----:B------:R-:W-:Y:S01]  /*1ad0*/  LOP3.LUT R12, R12, UR7, RZ, 0x3c, !PT ;  /* 0x000000070c0c7c12 */ /* 0x000fe2000f8e3cff */
[----:B------:R-:W-:Y:S02]  /*1ae0*/  UIADD3.X UR15, UPT, UPT, URZ, UR41, URZ, UP1, !UPT ;  /* 0x00000029ff0f7290 */ /* 0x000fe40008ffe4ff */
[----:B------:R-:W-:Y:S01]  /*1af0*/  UIADD3 UR32, UPT, UPT, UR24, 0x5300, URZ ;  /* 0x0000530018207890 */ /* 0x000fe2000fffe0ff */
[----:B--2---:R-:W-:Y:S01]  /*1b00*/  SHF.L.U32 R0, R12, 0x1f, RZ ;  /* 0x0000001f0c007819 */ /* 0x004fe200000006ff */
[----:B------:R-:W-:Y:S02]  /*1b10*/  UIADD3 UR26, UPT, UPT, UR34, 0x40, URZ ;  /* 0x00000040221a7890 */ /* 0x000fe4000fffe0ff */
[----:B------:R-:W-:Y:S01]  /*1b20*/  UIADD3 UR24, UPT, UPT, UR24, 0x7300, URZ ;  /* 0x0000730018187890 */ /* 0x000fe2000fffe0ff */
[----:B------:R4:W1:Y:S01]  /*1b30*/  SYNCS.PHASECHK.TRANS64.TRYWAIT P0, [UR5+0x28], R0 ;  /* 0x00002800ff0075a7 */ /* 0x0008620008001105 */
[----:B------:R-:W-:Y:S01]  /*1b40*/  UIMAD UR5, UR6, 0x2800, UR4 ;  /* 0x00002800060578a4 */ /* 0x000fe2000f8e0204 */
[----:B------:R-:W-:Y:S02]  /*1b50*/  UMOV UR7, 0x10000000 ;  /* 0x1000000000077882 */ /* 0x000fe40000000000 */
[----:B------:R-:W-:Y:S01]  /*1b60*/  UMOV UR6, 0x0 ;  /* 0x0000000000067882 */ /* 0x000fe20000000000 */
[----:B------:R-:W-:Y:S01]  /*1b70*/  UIADD3 UR22, UP0, UPT, UR40, 0x180, URZ ;  /* 0x0000018028167890 */ /* 0x000fe2000ff1e0ff */
[----:B------:R-:W-:Y:S01]  /*1b80*/  UTMALDG.3D [UR32], [UR14], desc[UR6] ;  /* 0x000006200e0075b4 */ /* 0x000fe20008011000 */
[----:B------:R-:W-:Y:S01]  /*1b90*/  ULEA UR5, UR5, UR13, 0x1 ;  /* 0x0000000d05057291 */ /* 0x000fe2000f8e08ff */
[----:B------:R-:W-:Y:S01]  /*1ba0*/  UMOV UR25, UR33 ;  /* 0x0000002100197c82 */ /* 0x000fe20008000000 */
[----:B------:R-:W-:Y:S01]  /*1bb0*/  UMOV UR27, UR35 ;  /* 0x00000023001b7c82 */ /* 0x000fe20008000000 */
[----:B------:R-:W-:Y:S01]  /*1bc0*/  UMOV UR28, UR36 ;  /* 0x00000024001c7c82 */ /* 0x000fe20008000000 */
[----:B------:R-:W-:Y:S01]  /*1bd0*/  UIADD3.X UR23, UPT, UPT, URZ, UR41, URZ, UP0, !UPT ;  /* 0x00000029ff177290 */ /* 0x000fe200087fe4ff */
[----:B------:R2:W-:Y:S01]  /*1be0*/  UTMALDG.3D [UR24], [UR14], desc[UR6] ;  /* 0x000006180e0075b4 */ /* 0x0005e20008011000 */
[----:B------:R-:W-:Y:S02]  /*1bf0*/  UIADD3 UR16, UPT, UPT, UR5, 0x19300, URZ ;  /* 0x0001930005107890 */ /* 0x000fe4000fffe0ff */
[----:B------:R-:W-:Y:S01]  /*1c00*/  UIADD3 UR8, UPT, UPT, UR5, 0x1bb00, URZ ;  /* 0x0001bb0005087890 */ /* 0x000fe2000fffe0ff */
[----:B------:R-:W-:Y:S01]  /*1c10*/  UMOV UR37, 0x30000 ;  /* 0x0003000000257882 */ /* 0x000fe20000000000 */
[----:B------:R-:W-:Y:S01]  /*1c20*/  UMOV UR17, UR33 ;  /* 0x0000002100117c82 */ /* 0x000fe20008000000 */
[----:B------:R-:W-:Y:S01]  /*1c30*/  UMOV UR20, UR36 ;  /* 0x0000002400147c82 */ /* 0x000fe20008000000 */
[----:B------:R-:W-:Y:S01]  /*1c40*/  UMOV UR18, UR34 ;  /* 0x0000002200127c82 */ /* 0x000fe20008000000 */
[----:B------:R-:W-:Y:S02]  /*1c50*/  UMOV UR11, UR19 ;  /* 0x00000013000b7c82 */ /* 0x000fe40008000000 */
[----:B------:R-:W-:Y:S01]  /*1c60*/  UTMALDG.3D.MULTICAST [UR16], [UR22], UR37, desc[UR6] ;  /* 0x00000610160073b4 */ /* 0x000fe20008011825 */
[----:B------:R-:W-:Y:S01]  /*1c70*/  UIADD3 UR21, UPT, UPT, UR21, 0x1, URZ ;  /* 0x0000000115157890 */ /* 0x000fe2000fffe0ff */
[----:B------:R-:W-:Y:S01]  /*1c80*/  UMOV UR12, UR36 ;  /* 0x00000024000c7c82 */ /* 0x000fe20008000000 */
[----:B------:R-:W-:Y:S01]  /*1c90*/  UMOV UR9, UR33 ;  /* 0x0000002100097c82 */ /* 0x000fe20008000000 */
[----:B------:R-:W-:Y:S01]  /*1ca0*/  UMOV UR10, UR26 ;  /* 0x0000001a000a7c82 */ /* 0x000fe20008000000 */
[----:B------:R-:W-:Y:S01]  /*1cb0*/  UISETP.NE.AND UP0, UPT, UR21, UR30, UPT ;  /* 0x0000001e1500728c */ /* 0x000fe2000bf05270 */
[----:B------:R3:W-:Y:S01]  /*1cc0*/  UTMALDG.3D.MULTICAST [UR8], [UR22], UR37, desc[UR6] ;  /* 0x00000608160073b4 */ /* 0x0007e20008011825 */
[----:B--2---:R-:W-:Y:S01]  /*1cd0*/  UMOV UR14, UR30 ;  /* 0x0000001e000e7c82 */ /* 0x004fe20008000000 */
[----:B---3--:R-:W-:Y:S06]  /*1ce0*/  UMOV UR6, UR29 ;  /* 0x0000001d00067c82 */ /* 0x008fec0008000000 */
[----:B----4-:R-:W-:Y:S05]  /*1cf0*/  BRA.U UP0, `(.L_x_31) ;  /* 0xfffffffd00187547 */ /* 0x010fea000b83ffff */
.L_x_25:
[----:B------:R-:W-:Y:S01]  /*1d00*/  ULEA UR5, UR29, UR13, 0x3 ;  /* 0x0000000d1d057291 */ /* 0x000fe2000f8e18ff */
[----:B--2---:R-:W-:Y:S01]  /*1d10*/  SHF.L.U32 R0, R12, 0x1f, RZ ;  /* 0x0000001f0c007819 */ /* 0x004fe200000006ff */
[----:B------:R-:W-:Y:S01]  /*1d20*/  @!P1 SYNCS.ARRIVE.TRANS64.A1T0 RZ, [UR13+0x78], RZ ;  /* 0x000078ffffff99a7 */ /* 0x000fe2000810000d */
[----:B------:R-:W-:-:S06]  /*1d30*/  UISETP.GT.AND UP0, UPT, UR51, UR50, UPT ;  /* 0x000000323300728c */ /* 0x000fcc000bf04270 */
[----:B-1-3--:R1:W2:Y:S03]  /*1d40*/  SYNCS.PHASECHK.TRANS64.TRYWAIT P0, [UR5+0x28], R0 ;  /* 0x00002800ff0075a7 */ /* 0x00a2a60008001105 */
[----:B------:R-:W-:Y:S05]  /*1d50*/  BRA.U !UP0, `(.L_x_32) ;  /* 0x0000000108ec7547 */ /* 0x000fea000b800000 */
[----:B------:R-:W-:Y:S01]  /*1d60*/  UIADD3 UR15, UPT, UPT, UR52, UR14, URZ ;  /* 0x0000000e340f7290 */ /* 0x000fe2000fffe0ff */
[----:B------:R-:W-:-:S11]  /*1d70*/  UMOV UR6, UR29 ;  /* 0x0000001d00067c82 */ /* 0x000fd60008000000 */
.L_x_38:
[----:B--2---:R-:W-:Y:S01]  /*1d80*/  @!P3 MOV R2, 0x9000 ;  /* 0x000090000002b802 */ /* 0x004fe20000000f00 */
[----:B------:R-:W-:Y:S01]  /*1d90*/  ULEA UR33, UR6, UR13, 0x3 ;  /* 0x0000000d06217291 */ /* 0x000fe2000f8e18ff */
[----:B--2-4-:R-:W-:Y:S11]  /*1da0*/  @P0 BRA `(.L_x_33) ;  /* 0x00000000000c0947 */ /* 0x014ff60003800000 */
[----:B------:R-:W-:Y:S04]  /*1db0*/  SHF.L.U32 R3, R12, 0x1f, RZ ;  /* 0x0000001f0c037819 */ /* 0x000fe800000006ff */
[----:B------:R-:W2:Y:S02]  /*1dc0*/  SYNCS.PHASECHK.TRANS64.TRYWAIT P0, [UR33+0x28], R3 ;  /* 0x00002803ff0075a7 */ /* 0x000ea40008001121 */
[----:B--2---:R-:W-:Y:S05]  /*1dd0*/  @!P0 BRA `(.L_x_34) ;  /* 0x0000005c00188947 */ /* 0x004fea0003800000 */
.L_x_33:
[----:B------:R2:W-:Y:S01]  /*1de0*/  @!P3 SYNCS.ARRIVE.TRANS64 RZ, [UR33], R2 ;  /* 0x00000002ffffb9a7 */ /* 0x0005e20008000021 */
[----:B------:R-:W-:Y:S04]  /*1df0*/  ULOP3.LUT UR5, UR31, 0x2, URZ, 0xfc, !UPT ;  /* 0x000000021f057892 */ /* 0x000fe8000f8efcff */
[----:B------:R-:W-:Y:S09]  /*1e00*/  UISETP.NE.AND UP0, UPT, UR5, 0x2, UPT ;  /* 0x000000020500788c */ /* 0x000ff2000bf05270 */
[----:B------:R-:W-:Y:S05]  /*1e10*/  BRA.U UP0, `(.L_x_35) ;  /* 0x0000000100047547 */ /* 0x000fea000b800000 */
[----:B------:R-:W-:Y:S05]  /*1e20*/  BPT.TRAP 0x1 ;  /* 0x000000040000795c */ /* 0x000fea0000300000 */
.L_x_35:
[----:B------:R-:W-:Y:S04]  /*1e30*/  BSSY.RECONVERGENT B0, `(.L_x_36) ;  /* 0x0000003000007945 */ /* 0x000fe80003800200 */
[----:B------:R-:W-:Y:S05]  /*1e40*/  @P2 BRA `(.L_x_37) ;  /* 0x0000000000042947 */ /* 0x000fea0003800000 */
[----:B------:R-:W-:Y:S05]  /*1e50*/  BPT.TRAP 0x1 ;  /* 0x000000040000795c */ /* 0x000fea0000300000 */
.L_x_37:
[----:B------:R-:W-:Y:S05]  /*1e60*/  BSYNC.RECONVERGENT B0 ;  /* 0x0000000000007941 */ /* 0x000fea0003800200 */
.L_x_36:
        /* <DEDUP_REMOVED lines=11> */
[----:B-1----:R-:W-:Y:S01]  /*1f20*/  SHF.L.U32 R0, R12, 0x1f, RZ ;  /* 0x0000001f0c007819 */ /* 0x002fe200000006ff */
[----:B------:R-:W-:Y:S02]  /*1f30*/  UIADD3 UR26, UPT, UPT, UR34, 0x40, URZ ;  /* 0x00000040221a7890 */ /* 0x000fe4000fffe0ff */
[----:B------:R-:W-:Y:S01]  /*1f40*/  UIADD3 UR24, UPT, UPT, UR24, 0x7300, URZ ;  /* 0x0000730018187890 */ /* 0x000fe2000fffe0ff */
[----:B------:R3:W4:Y:S01]  /*1f50*/  SYNCS.PHASECHK.TRANS64.TRYWAIT P0, [UR5+0x28], R0 ;  /* 0x00002800ff0075a7 */ /* 0x0007220008001105 */
[----:B------:R-:W-:Y:S01]  /*1f60*/  UMOV UR38, 0x0 ;  /* 0x0000000000267882 */ /* 0x000fe20000000000 */
[----:B------:R-:W-:Y:S01]  /*1f70*/  UMOV UR39, 0x10000000 ;  /* 0x1000000000277882 */ /* 0x000fe20000000000 */
[----:B------:R-:W-:Y:S01]  /*1f80*/  UIMAD UR5, UR6, 0x2800, UR4 ;  /* 0x00002800060578a4 */ /* 0x000fe2000f8e0204 */
[----:B------:R-:W-:Y:S01]  /*1f90*/  UTMALDG.3D [UR32], [UR22], desc[UR38] ;  /* 0x00002620160075b4 */ /* 0x000fe20008011000 */
[----:B------:R-:W-:Y:S02]  /*1fa0*/  UIADD3 UR6, UP0, UPT, UR40, 0x180, URZ ;  /* 0x0000018028067890 */ /* 0x000fe4000ff1e0ff */
[----:B------:R-:W-:Y:S01]  /*1fb0*/  ULEA UR5, UR5, UR13, 0x1 ;  /* 0x0000000d05057291 */ /* 0x000fe2000f8e08ff */
[----:B------:R-:W-:Y:S01]  /*1fc0*/  UMOV UR25, UR33 ;  /* 0x0000002100197c82 */ /* 0x000fe20008000000 */
[----:B------:R-:W-:Y:S01]  /*1fd0*/  UMOV UR27, UR35 ;  /* 0x00000023001b7c82 */ /* 0x000fe20008000000 */
[----:B------:R-:W-:Y:S01]  /*1fe0*/  UMOV UR28, UR36 ;  /* 0x00000024001c7c82 */ /* 0x000fe20008000000 */
[----:B------:R-:W-:Y:S01]  /*1ff0*/  UIADD3.X UR7, UPT, UPT, URZ, UR41, URZ, UP0, !UPT ;  /* 0x00000029ff077290 */ /* 0x000fe200087fe4ff */
[----:B------:R-:W-:Y:S01]  /*2000*/  UTMALDG.3D [UR24], [UR22], desc[UR38] ;  /* 0x00002618160075b4 */ /* 0x000fe20008011000 */
[----:B------:R-:W-:Y:S01]  /*2010*/  UIADD3 UR16, UPT, UPT, UR5, 0x19300, URZ ;  /* 0x0001930005107890 */ /* 0x000fe2000fffe0ff */
[----:B------:R-:W-:Y:S01]  /*2020*/  UMOV UR21, 0x30000 ;  /* 0x0003000000157882 */ /* 0x000fe20000000000 */
[----:B------:R-:W-:Y:S01]  /*2030*/  UMOV UR17, UR33 ;  /* 0x0000002100117c82 */ /* 0x000fe20008000000 */
[----:B------:R-:W-:Y:S01]  /*2040*/  UMOV UR20, UR36 ;  /* 0x0000002400147c82 */ /* 0x000fe20008000000 */
[----:B------:R-:W-:Y:S01]  /*2050*/  UMOV UR18, UR34 ;  /* 0x0000002200127c82 */ /* 0x000fe20008000000 */
[----:B------:R-:W-:Y:S01]  /*2060*/  UIADD3 UR8, UPT, UPT, UR5, 0x1bb00, URZ ;  /* 0x0001bb0005087890 */ /* 0x000fe2000fffe0ff */
[----:B------:R-:W-:Y:S03]  /*2070*/  UMOV UR11, UR19 ;  /* 0x00000013000b7c82 */ /* 0x000fe60008000000 */
[----:B------:R-:W-:Y:S01]  /*2080*/  UTMALDG.3D.MULTICAST [UR16], [UR6], UR21, desc[UR38] ;  /* 0x00002610060073b4 */ /* 0x000fe20008011815 */
[----:B------:R-:W-:Y:S01]  /*2090*/  UIADD3 UR14, UPT, UPT, UR14, 0x1, URZ ;  /* 0x000000010e0e7890 */ /* 0x000fe2000fffe0ff */
[----:B------:R-:W-:Y:S01]  /*20a0*/  UMOV UR12, UR36 ;  /* 0x00000024000c7c82 */ /* 0x000fe20008000000 */
[----:B------:R-:W-:Y:S01]  /*20b0*/  UMOV UR9, UR33 ;  /* 0x0000002100097c82 */ /* 0x000fe20008000000 */
[----:B------:R-:W-:Y:S01]  /*20c0*/  UMOV UR10, UR26 ;  /* 0x0000001a000a7c82 */ /* 0x000fe20008000000 */
[----:B------:R-:W-:Y:S01]  /*20d0*/  UISETP.NE.AND UP0, UPT, UR14, UR15, UPT ;  /* 0x0000000f0e00728c */ /* 0x000fe2000bf05270 */
[----:B------:R1:W-:Y:S02]  /*20e0*/  UTMALDG.3D.MULTICAST [UR8], [UR6], UR21, desc[UR38] ;  /* 0x00002608060073b4 */ /* 0x0003e40008011815 */
[----:B-1----:R-:W-:Y:S06]  /*20f0*/  UMOV UR6, UR29 ;  /* 0x0000001d00067c82 */ /* 0x002fec0008000000 */
[----:B---3--:R-:W-:Y:S05]  /*2100*/  BRA.U UP0, `(.L_x_38) ;  /* 0xfffffffd001c7547 */ /* 0x008fea000b83ffff */
.L_x_32:
[C---:B------:R-:W-:Y:S01]  /*2110*/  LEA R3, R11.reuse, UR13, 0x3 ;  /* 0x0000000d0b037c11 */ /* 0x040fe2000f8e18ff */
[----:B------:R-:W-:Y:S01]  /*2120*/  NOP ;  /* 0x0000000000007918 */ /* 0x000fe20000000000 */
[----:B-1----:R-:W-:Y:S02]  /*2130*/  SHF.L.U32 R0, R10, 0x1f, RZ ;  /* 0x0000001f0a007819 */ /* 0x002fe400000006ff */
[----:B------:R-:W-:Y:S02]  /*2140*/  LEA R4, R11, UR13, 0x4 ;  /* 0x0000000d0b047c11 */ /* 0x000fe4000f8e20ff */
[----:B--2-4-:R-:W1:Y:S02]  /*2150*/  SYNCS.PHASECHK.TRANS64.TRYWAIT P0, [R3+URZ+0x80], R0 ;  /* 0x00008000030075a7 */ /* 0x014e6400080011ff */
[----:B-1----:R-:W-:Y:S05]  /*2160*/  @!P0 BRA `(.L_x_39) ;  /* 0x00000058004c8947 */ /* 0x002fea0003800000 */
.L_x_117:
[----:B------:R-:W2:Y:S01]  /*2170*/  LDS.128 R4, [R4+0x110] ;  /* 0x0001100004047984 */ /* 0x000ea20000000c00 */
[----:B------:R-:W-:Y:S01]  /*2180*/  UISETP.GE.AND UP0, UPT, UR43, 0x1, UPT ;  /* 0x000000012b00788c */ /* 0x000fe2000bf06270 */
[----:B------:R-:W-:Y:S01]  /*2190*/  @!PT LDS RZ, [RZ] ;  /* 0x00000000fffff984 */ /* 0x000fe20000000800 */
[----:B------:R-:W-:Y:S01]  /*21a0*/  @!PT LDS RZ, [RZ] ;  /* 0x00000000fffff984 */ /* 0x000fe20000000800 */
[----:B------:R-:W-:Y:S01]  /*21b0*/  @!PT LDS RZ, [RZ] ;  /* 0x00000000fffff984 */ /* 0x000fe20000000800 */
[----:B------:R-:W-:Y:S01]  /*21c0*/  @!PT LDS RZ, [RZ] ;  /* 0x00000000fffff984 */ /* 0x000fe20000000800 */
[----:B------:R3:W-:Y:S06]  /*21d0*/  MEMBAR.ALL.CTA ;  /* 0x0000000000007992 */ /* 0x0007ec0000008000 */
[----:B---3--:R-:W3:Y:S01]  /*21e0*/  FENCE.VIEW.ASYNC.S ;  /* 0x00000000000073c6 */ /* 0x008ee20000000000 */
[----:B--2---:R-:W-:-:S13]  /*21f0*/  LOP3.LUT P0, RZ, R6, 0x1, RZ, 0xc0, !PT ;  /* 0x0000000106ff7812 */ /* 0x004fda000780c0ff */
[----:B---3--:R-:W-:Y:S01]  /*2200*/  VOTEU.ANY UP1, P0 ;  /* 0x0000000000ff7886 */ /* 0x008fe20000020100 */
[----:B------:R-:W-:-:S13]  /*2210*/  PLOP3.LUT P0, PT, PT, PT, UP1, 0x80, 0x8 ;  /* 0x000000000008781c */ /* 0x000fda0003f0f018 */
[----:B-1----:R-:W-:Y:S02]  /*2220*/  @P0 LOP3.LUT R0, R5, 0xffff, RZ, 0xc0, !PT ;  /* 0x0000ffff05000812 */ /* 0x002fe400078ec0ff */
[----:B------:R-:W-:Y:S02]  /*2230*/  @P0 MOV R2, R4 ;  /* 0x0000000400020202 */ /* 0x000fe40000000f00 */
[----:B------:R-:W-:Y:S01]  /*2240*/  @P0 R2UR UR6, R0 ;  /* 0x00000000000602ca */ /* 0x000fe200000e0000 */
[----:B------:R-:W-:Y:S01]  /*2250*/  VIADD R0, R3, 0x90 ;  /* 0x0000009003007836 */ /* 0x000fe20000000000 */
[----:B------:R-:W-:Y:S02]  /*2260*/  @P0 SHF.R.U32.HI R4, RZ, 0x10, R5 ;  /* 0x00000010ff040819 */ /* 0x000fe40000011605 */
[----:B------:R-:W-:Y:S02]  /*2270*/  @P0 R2UR UR7, R2 ;  /* 0x00000000020702ca */ /* 0x000fe400000e0000 */
[----:B------:R-:W-:-:S02]  /*2280*/  PRMT R0, RZ, 0x654, R0 ;  /* 0x00000654ff007816 */ /* 0x000fc40000000000 */
[----:B------:R-:W-:Y:S02]  /*2290*/  @P0 R2UR UR5, R4 ;  /* 0x00000000040502ca */ /* 0x000fe400000e0000 */
[----:B------:R1:W-:Y:S03]  /*22a0*/  SYNCS.ARRIVE.TRANS64.RED.A1T0 RZ, [R0+URZ], RZ ;  /* 0x000000ff00ff79a7 */ /* 0x0003e600081004ff */
[----:B------:R-:W-:-:S04]  /*22b0*/  @UP1 UMOV UR44, UR6 ;  /* 0x00000006002c1c82 */ /* 0x000fc80008000000 */
[----:B------:R-:W-:-:S04]  /*22c0*/  @UP1 UMOV UR45, UR7 ;  /* 0x00000007002d1c82 */ /* 0x000fc80008000000 */
[----:B------:R-:W-:Y:S01]  /*22d0*/  @UP1 UMOV UR36, UR5 ;  /* 0x0000000500241c82 */ /* 0x000fe20008000000 */
[----:B------:R-:W-:Y:S05]  /*22e0*/  BRA.U !UP0, `(.L_x_40) ;  /* 0x0000000108d47547 */ /* 0x000fea000b800000 */
[----:B------:R-:W2:Y:S01]  /*22f0*/  LDCU.128 UR16, c[0x0][0xb10] ;  /* 0x00016200ff1077ac */ /* 0x000ea20008000c00 */
[----:B------:R-:W3:Y:S01]  /*2300*/  LDCU UR12, c[0x0][0xb20] ;  /* 0x00016400ff0c77ac */ /* 0x000ee20008000800 */
[----:B------:R-:W4:Y:S01]  /*2310*/  LDCU UR22, c[0x0][0xb0c] ;  /* 0x00016180ff1677ac */ /* 0x000f220008000800 */
[----:B------:R-:W1:Y:S01]  /*2320*/  LDCU.64 UR8, c[0x0][0xb28] ;  /* 0x00016500ff0877ac */ /* 0x000e620008000a00 */
[----:B------:R-:W-:Y:S02]  /*2330*/  UISETP.NE.AND UP3, UPT, UR43, 0x1, UPT ;  /* 0x000000012b00788c */ /* 0x000fe4000bf65270 */
[----:B--2---:R-:W-:Y:S02]  /*2340*/  UIMAD.WIDE.U32 UR10, UR46, UR19, URZ ;  /* 0x000000132e0a72a5 */ /* 0x004fe4000f8e00ff */
[----:B------:R-:W-:Y:S02]  /*2350*/  UIMAD.WIDE.U32 UR6, UR49, UR16, URZ ;  /* 0x00000010310672a5 */ /* 0x000fe4000f8e00ff */
[----:B------:R-:W-:-:S02]  /*2360*/  UISETP.NE.AND UP0, UPT, UR18, 0x1, UPT ;  /* 0x000000011200788c */ /* 0x000fc4000bf05270 */
[----:B------:R-:W-:Y:S01]  /*2370*/  UIMAD.WIDE.U32 UR20, UR44, UR19, URZ ;  /* 0x000000132c1472a5 */ /* 0x000fe2000f8e00ff */
[----:B------:R-:W-:Y:S02]  /*2380*/  UMOV UR10, UR11 ;  /* 0x0000000b000a7c82 */ /* 0x000fe40008000000 */
[----:B------:R-:W-:Y:S01]  /*2390*/  UMOV UR6, UR7 ;  /* 0x0000000700067c82 */ /* 0x000fe20008000000 */
[----:B---3--:R-:W-:Y:S02]  /*23a0*/  USHF.R.U32.HI UR10, URZ, UR12, UR10 ;  /* 0x0000000cff0a7299 */ /* 0x008fe4000801160a */
[----:B------:R-:W-:Y:S02]  /*23b0*/  USHF.R.U32.HI UR7, URZ, UR17, UR6 ;  /* 0x00000011ff077299 */ /* 0x000fe40008011606 */
[----:B----4-:R-:W-:Y:S02]  /*23c0*/  UISETP.NE.AND UP2, UPT, UR22, 0x1, UPT ;  /* 0x000000011600788c */ /* 0x010fe4000bf45270 */
[----:B------:R-:W-:-:S02]  /*23d0*/  USEL UR6, UR46, UR10, !UP0 ;  /* 0x0000000a2e067287 */ /* 0x000fc4000c000000 */
[----:B------:R-:W-:Y:S02]  /*23e0*/  USEL UR7, UR49, UR7, !UP2 ;  /* 0x0000000731077287 */ /* 0x000fe4000d000000 */
[----:B-1----:R-:W-:Y:S01]  /*23f0*/  UIMAD.WIDE.U32 UR10, UR6, UR8, URZ ;  /* 0x00000008060a72a5 */ /* 0x002fe2000f8e00ff */
[----:B------:R-:W-:Y:S01]  /*2400*/  UMOV UR5, UR21 ;  /* 0x0000001500057c82 */ /* 0x000fe20008000000 */
[----:B------:R-:W-:Y:S02]  /*2410*/  UIMAD.WIDE.U32 UR14, UR45, UR16, URZ ;  /* 0x000000102d0e72a5 */ /* 0x000fe4000f8e00ff */
[----:B------:R-:W-:-:S03]  /*2420*/  UIMAD.WIDE.U32 UR20, UR7, UR8, URZ ;  /* 0x00000008071472a5 */ /* 0x000fc6000f8e00ff */
[----:B------:R-:W-:Y:S01]  /*2430*/  UMOV UR10, UR11 ;  /* 0x0000000b000a7c82 */ /* 0x000fe20008000000 */
[----:B------:R-:W-:Y:S02]  /*2440*/  USHF.R.U32.HI UR5, URZ, UR12, UR5 ;  /* 0x0000000cff057299 */ /* 0x000fe40008011605 */
[----:B------:R-:W-:Y:S01]  /*2450*/  @UP3 USHF.R.U32.HI UR6, URZ, UR9, UR10 ;  /* 0x00000009ff063299 */ /* 0x000fe2000801160a */
[----:B------:R-:W-:Y:S01]  /*2460*/  UMOV UR14, UR15 ;  /* 0x0000000f000e7c82 */ /* 0x000fe20008000000 */
[----:B------:R-:W-:Y:S01]  /*2470*/  UMOV UR20, UR21 ;  /* 0x0000001500147c82 */ /* 0x000fe20008000000 */
[----:B------:R-:W-:Y:S02]  /*2480*/  USHF.R.U32.HI UR17, URZ, UR17, UR14 ;  /* 0x00000011ff117299 */ /* 0x000fe4000801160e */
[----:B------:R-:W-:Y:S02]  /*2490*/  USEL UR5, UR44, UR5, !UP0 ;  /* 0x000000052c057287 */ /* 0x000fe4000c000000 */
[----:B------:R-:W-:-:S02]  /*24a0*/  @UP3 USHF.R.U32.HI UR7, URZ, UR9, UR20 ;  /* 0x00000009ff073299 */ /* 0x000fc40008011614 */
[----:B------:R-:W-:Y:S02]  /*24b0*/  UIMAD UR10, UR43, UR6, URZ ;  /* 0x000000062b0a72a4 */ /* 0x000fe4000f8e02ff */
[----:B------:R-:W-:Y:S02]  /*24c0*/  USEL UR6, UR45, UR17, !UP2 ;  /* 0x000000112d067287 */ /* 0x000fe4000d000000 */
[----:B------:R-:W-:Y:S02]  /*24d0*/  UIMAD UR12, UR43, UR7, URZ ;  /* 0x000000072b0c72a4 */ /* 0x000fe4000f8e02ff */
[----:B------:R-:W-:Y:S02]  /*24e0*/  UISETP.GE.AND UP0, UPT, UR5, UR10, UPT ;  /* 0x0000000a0500728c */ /* 0x000fe4000bf06270 */
[----:B------:R-:W-:Y:S02]  /*24f0*/  UIMAD.WIDE.U32 UR10, UR5, UR8, URZ ;  /* 0x00000008050a72a5 */ /* 0x000fe4000f8e00ff */
[----:B------:R-:W-:-:S02]  /*2500*/  UISETP.GE.OR UP0, UPT, UR6, UR12, UP0 ;  /* 0x0000000c0600728c */ /* 0x000fc40008706670 */
[----:B------:R-:W-:Y:S02]  /*2510*/  UIMAD.WIDE.U32 UR14, UR6, UR8, URZ ;  /* 0x00000008060e72a5 */ /* 0x000fe4000f8e00ff */
[----:B------:R-:W-:Y:S01]  /*2520*/  UIADD3 UR12, UPT, UPT, -UR6, URZ, URZ ;  /* 0x000000ff060c7290 */ /* 0x000fe2000fffe1ff */
[----:B------:R-:W-:Y:S01]  /*2530*/  UMOV UR10, UR11 ;  /* 0x0000000b000a7c82 */ /* 0x000fe20008000000 */
[----:B------:R-:W-:Y:S02]  /*2540*/  UIADD3 UR11, UPT, UPT, -UR5, URZ, URZ ;  /* 0x000000ff050b7290 */ /* 0x000fe4000fffe1ff */
[----:B------:R-:W-:-:S03]  /*2550*/  USHF.R.U32.HI UR10, URZ, UR9, UR10 ;  /* 0x00000009ff0a7299 */ /* 0x000fc6000801160a */
[----:B------:R-:W-:Y:S01]  /*2560*/  @!UP0 UMOV UR8, UR15 ;  /* 0x0000000f00088c82 */ /* 0x000fe20008000000 */
[----:B------:R-:W-:Y:S02]  /*2570*/  UIMAD UR11, UR18, UR11, UR44 ;  /* 0x0000000b120b72a4 */ /* 0x000fe4000f8e022c */
[----:B------:R-:W-:Y:S02]  /*2580*/  USEL UR10, UR5, UR10, !UP3 ;  /* 0x0000000a050a7287 */ /* 0x000fe4000d800000 */
[----:B------:R-:W-:Y:S02]  /*2590*/  @!UP0 USHF.R.U32.HI UR8, URZ, UR9, UR8 ;  /* 0x00000009ff088299 */ /* 0x000fe40008011608 */
[----:B------:R-:W-:Y:S02]  /*25a0*/  UIADD3 UR9, UPT, UPT, -UR10, URZ, URZ ;  /* 0x000000ff0a097290 */ /* 0x000fe4000fffe1ff */
[----:B------:R-:W-:Y:S02]  /*25b0*/  @!UP0 USEL UR8, UR6, UR8, !UP3 ;  /* 0x0000000806088287 */ /* 0x000fe4000d800000 */
[----:B------:R-:W-:-:S02]  /*25c0*/  UIMAD UR9, UR43, UR9, UR5 ;  /* 0x000000092b0972a4 */ /* 0x000fc4000f8e0205 */
[----:B------:R-:W-:Y:S02]  /*25d0*/  @!UP0 UIADD3 UR10, UPT, UPT, UR10, -UR8, URZ ;  /* 0x800000080a0a8290 */ /* 0x000fe4000fffe0ff */
[----:B------:R-:W-:Y:S02]  /*25e0*/  @!UP0 UIMAD UR8, UR9, UR7, UR8 ;  /* 0x00000007090882a4 */ /* 0x000fe4000f8e0208 */
[----:B------:R-:W-:Y:S02]  /*25f0*/  @!UP0 UIMAD UR5, UR43, UR10, UR6 ;  /* 0x0000000a2b0582a4 */ /* 0x000fe4000f8e0206 */
[----:B------:R-:W-:Y:S02]  /*2600*/  UIMAD UR7, UR22, UR12, UR45 ;  /* 0x0000000c160772a4 */ /* 0x000fe4000f8e022d */
[----:B------:R-:W-:Y:S01]  /*2610*/  UIMAD UR44, UR5, UR18, UR11 ;  /* 0x00000012052c72a4 */ /* 0x000fe2000f8e020b */
[----:B------:R-:W-:Y:S02]  /*2620*/  @!UP0 UMOV UR6, UR8 ;  /* 0x0000000800068c82 */ /* 0x000fe40008000000 */
[----:B------:R-:W-:-:S12]  /*2630*/  UIMAD UR45, UR6, UR22, UR7 ;  /* 0x00000016062d72a4 */ /* 0x000fd8000f8e0207 */
.L_x_40:
[----:B------:R-:W2:Y:S02]  /*2640*/  LDCU UR5, c[0x0][0xb30] ;  /* 0x00016600ff0577ac */ /* 0x000ea40008000800 */
[----:B--2---:R-:W-:-:S09]  /*2650*/  UISETP.NE.AND UP0, UPT, UR5, 0x1, UPT ;  /* 0x000000010500788c */ /* 0x004fd2000bf05270 */
[----:B------:R-:W-:Y:S05]  /*2660*/  BRA.U UP0, `(.L_x_41) ;  /* 0x0000000100447547 */ /* 0x000fea000b800000 */
[----:B------:R-:W2:Y:S01]  /*2670*/  LDCU.128 UR16, c[0x0][0xb10] ;  /* 0x00016200ff1077ac */ /* 0x000ea20008000c00 */
[----:B------:R-:W3:Y:S01]  /*2680*/  LDCU UR10, c[0x0][0xb0c] ;  /* 0x00016180ff0a77ac */ /* 0x000ee20008000800 */
[----:B------:R-:W4:Y:S01]  /*2690*/  LDCU UR11, c[0x0][0xb20] ;  /* 0x00016400ff0b77ac */ /* 0x000f220008000800 */
[----:B--2---:R-:W-:Y:S02]  /*26a0*/  UIMAD.WIDE.U32 UR8, UR45, UR16, URZ ;  /* 0x000000102d0872a5 */ /* 0x004fe4000f8e00ff */
[----:B------:R-:W-:Y:S02]  /*26b0*/  UIMAD.WIDE.U32 UR6, UR44, UR19, URZ ;  /* 0x000000132c0672a5 */ /* 0x000fe4000f8e00ff */
[----:B---3--:R-:W-:Y:S02]  /*26c0*/  UISETP.NE.AND UP2, UPT, UR10, 0x1, UPT ;  /* 0x000000010a00788c */ /* 0x008fe4000bf45270 */
[----:B------:R-:W-:Y:S01]  /*26d0*/  UISETP.NE.AND UP0, UPT, UR18, 0x1, UPT ;  /* 0x000000011200788c */ /* 0x000fe2000bf05270 */
[----:B------:R-:W-:-:S02]  /*26e0*/  UMOV UR8, UR9 ;  /* 0x0000000900087c82 */ /* 0x000fc40008000000 */
[----:B------:R-:W-:Y:S01]  /*26f0*/  UMOV UR5, UR7 ;  /* 0x0000000700057c82 */ /* 0x000fe20008000000 */
[----:B------:R-:W-:Y:S02]  /*2700*/  USHF.R.U32.HI UR17, URZ, UR17, UR8 ;  /* 0x00000011ff117299 */ /* 0x000fe40008011608 */
[----:B----4-:R-:W-:Y:S02]  /*2710*/  USHF.R.U32.HI UR5, URZ, UR11, UR5 ;  /* 0x0000000bff057299 */ /* 0x010fe40008011605 */
[----:B------:R-:W-:Y:S02]  /*2720*/  USEL UR6, UR45, UR17, !UP2 ;  /* 0x000000112d067287 */ /* 0x000fe4000d000000 */
[----:B------:R-:W-:-:S04]  /*2730*/  USEL UR5, UR44, UR5, !UP0 ;  /* 0x000000052c057287 */ /* 0x000fc8000c000000 */
[----:B------:R-:W-:Y:S02]  /*2740*/  UIADD3 UR7, UPT, UPT, UR6, -UR5, URZ ;  /* 0x8000000506077290 */ /* 0x000fe4000fffe0ff */
[----:B------:R-:W-:Y:S02]  /*2750*/  UIADD3 UR5, UPT, UPT, -UR6, UR5, URZ ;  /* 0x0000000506057290 */ /* 0x000fe4000fffe1ff */
[----:B------:R-:W-:Y:S02]  /*2760*/  UIMAD UR44, UR7, UR18, UR44 ;  /* 0x00000012072c72a4 */ /* 0x000fe4000f8e022c */
[----:B------:R-:W-:-:S12]  /*2770*/  UIMAD UR45, UR5, UR10, UR45 ;  /* 0x0000000a052d72a4 */ /* 0x000fd8000f8e022d */
.L_x_41:
[----:B------:R-:W-:Y:S01]  /*2780*/  VIADD R11, R11, 0x1 ;  /* 0x000000010b0b7836 */ /* 0x000fe20000000000 */
[----:B------:R-:W-:Y:S01]  /*2790*/  PLOP3.LUT P1, PT, PT, PT, PT, 0x80, 0x8 ;  /* 0x000000000008781c */ /* 0x000fe20003f2f070 */
[----:B------:R-:W-:Y:S02]  /*27a0*/  UIADD3 UR47, UPT, UPT, UR45, UR61, URZ ;  /* 0x0000003d2d2f7290 */ /* 0x000fe4000fffe0ff */
[----:B------:R-:W-:Y:S01]  /*27b0*/  UIADD3 UR48, UPT, UPT, UR44, UR60, URZ ;  /* 0x0000003c2c307290 */ /* 0x000fe2000fffe0ff */
[----:B------:R-:W-:-:S04]  /*27c0*/  ISETP.NE.AND P0, PT, R11, 0x2, PT ;  /* 0x000000020b00780c */ /* 0x000fc80003f05270 */
[----:B-1----:R-:W-:Y:S02]  /*27d0*/  SEL R0, RZ, 0x1, P0 ;  /* 0x00000001ff007807 */ /* 0x002fe40000000000 */
[----:B------:R-:W-:Y:S02]  /*27e0*/  SEL R11, R11, RZ, P0 ;  /* 0x000000ff0b0b7207 */ /* 0x000fe40000000000 */
[----:B------:R-:W-:Y:S01]  /*27f0*/  LOP3.LUT R10, R10, R0, RZ, 0x3c, !PT ;  /* 0x000000000a0a7212 */ /* 0x000fe200078e3cff */
[----:B------:R-:W-:Y:S06]  /*2800*/  BRA.U UP1, `(.L_x_42) ;  /* 0xffffffed01e47547 */ /* 0x000fec000b83ffff */
[----:B------:R-:W-:Y:S01]  /*2810*/  UIADD3 UR13, UPT, UPT, UR13, 0x28, URZ ;  /* 0x000000280d0d7890 */ /* 0x000fe2000fffe0ff */
[----:B------:R-:W-:-:S03]  /*2820*/  SHF.L.U32 R2, R12, 0x1f, RZ ;  /* 0x0000001f0c027819 */ /* 0x000fc600000006ff */
[----:B------:R-:W-:-:S09]  /*2830*/  ULEA UR4, UR29, UR13, 0x3 ;  /* 0x0000000d1d047291 */ /* 0x000fd2000f8e18ff */
[----:B------:R-:W1:Y:S02]  /*2840*/  SYNCS.PHASECHK.TRANS64.TRYWAIT P0, [UR4], R2 ;  /* 0x00000002ff0075a7 */ /* 0x000e640008001104 */
[----:B-1----:R-:W-:Y:S05]  /*2850*/  @!P0 BRA `(.L_x_43) ;  /* 0x0000005000a48947 */ /* 0x002fea0003800000 */
.L_x_119:
[----:B------:R-:W-:-:S04]  /*2860*/  UIADD3 UR4, UPT, UPT, UR29, 0x1, URZ ;  /* 0x000000011d047890 */ /* 0x000fc8000fffe0ff */
[----:B------:R-:W-:-:S04]  /*2870*/  UISETP.NE.AND UP0, UPT, UR4, 0x5, UPT ;  /* 0x000000050400788c */ /* 0x000fc8000bf05270 */
[----:B------:R-:W-:Y:S02]  /*2880*/  USEL UR6, URZ, 0x1, UP0 ;  /* 0x00000001ff067887 */ /* 0x000fe40008000000 */
[----:B------:R-:W-:-:S04]  /*2890*/  USEL UR4, UR4, URZ, UP0 ;  /* 0x000000ff04047287 */ /* 0x000fc80008000000 */
[----:B------:R-:W-:Y:S01]  /*28a0*/  ULEA UR5, UR4, UR13, 0x3 ;  /* 0x0000000d04057291 */ /* 0x000fe2000f8e18ff */
[----:B-1----:R-:W-:-:S04]  /*28b0*/  LOP3.LUT R2, R12, UR6, RZ, 0x3c, !PT ;  /* 0x000000060c027c12 */ /* 0x002fc8000f8e3cff */
[----:B------:R-:W-:-:S04]  /*28c0*/  SHF.L.U32 R3, R2, 0x1f, RZ ;  /* 0x0000001f02037819 */ /* 0x000fc800000006ff */
[----:B------:R-:W1:Y:S02]  /*28d0*/  SYNCS.PHASECHK.TRANS64.TRYWAIT P0, [UR5], R3 ;  /* 0x00000003ff0075a7 */ /* 0x000e640008001105 */
[----:B-1----:R-:W-:Y:S05]  /*28e0*/  @!P0 BRA `(.L_x_44) ;  /* 0x0000005000988947 */ /* 0x002fea0003800000 */
.L_x_121:
[----:B------:R-:W-:-:S04]  /*28f0*/  UIADD3 UR4, UPT, UPT, UR4, 0x1, URZ ;  /* 0x0000000104047890 */ /* 0x000fc8000fffe0ff */
[----:B------:R-:W-:-:S04]  /*2900*/  UISETP.NE.AND UP0, UPT, UR4, 0x5, UPT ;  /* 0x000000050400788c */ /* 0x000fc8000bf05270 */
[----:B------:R-:W-:Y:S02]  /*2910*/  USEL UR6, URZ, 0x1, UP0 ;  /* 0x00000001ff067887 */ /* 0x000fe40008000000 */
[----:B------:R-:W-:-:S04]  /*2920*/  USEL UR4, UR4, URZ, UP0 ;  /* 0x000000ff04047287 */ /* 0x000fc80008000000 */
[----:B------:R-:W-:Y:S01]  /*2930*/  ULEA UR5, UR4, UR13, 0x3 ;  /* 0x0000000d04057291 */ /* 0x000fe2000f8e18ff */
[----:B------:R-:W-:-:S04]  /*2940*/  LOP3.LUT R2, R2, UR6, RZ, 0x3c, !PT ;  /* 0x0000000602027c12 */ /* 0x000fc8000f8e3cff */
[----:B-1----:R-:W-:-:S04]  /*2950*/  SHF.L.U32 R3, R2, 0x1f, RZ ;  /* 0x0000001f02037819 */ /* 0x002fc800000006ff */
[----:B------:R-:W1:Y:S02]  /*2960*/  SYNCS.PHASECHK.TRANS64.TRYWAIT P0, [UR5], R3 ;  /* 0x00000003ff0075a7 */ /* 0x000e640008001105 */
[----:B-1----:R-:W-:Y:S05]  /*2970*/  @!P0 BRA `(.L_x_45) ;  /* 0x00000050008c8947 */ /* 0x002fea0003800000 */
.L_x_123:
        /* <DEDUP_REMOVED lines=9> */
.L_x_125:
[----:B------:R-:W-:-:S04]  /*2a10*/  UIADD3 UR4, UPT, UPT, UR4, 0x1, URZ ;  /* 0x0000000104047890 */ /* 0x000fc8000fffe0ff */
[----:B------:R-:W-:-:S04]  /*2a20*/  UISETP.NE.AND UP0, UPT, UR4, 0x5, UPT ;  /* 0x000000050400788c */ /* 0x000fc8000bf05270 */
[----:B------:R-:W-:Y:S02]  /*2a30*/  USEL UR5, URZ, 0x1, UP0 ;  /* 0x00000001ff057887 */ /* 0x000fe40008000000 */
[----:B------:R-:W-:-:S04]  /*2a40*/  USEL UR4, UR4, URZ, UP0 ;  /* 0x000000ff04047287 */ /* 0x000fc80008000000 */
[----:B------:R-:W-:Y:S01]  /*2a50*/  ULEA UR4, UR4, UR13, 0x3 ;  /* 0x0000000d04047291 */ /* 0x000fe2000f8e18ff */
[----:B------:R-:W-:-:S04]  /*2a60*/  LOP3.LUT R2, R2, UR5, RZ, 0x3c, !PT ;  /* 0x0000000502027c12 */ /* 0x000fc8000f8e3cff */
[----:B------:R-:W-:Y:S01]  /*2a70*/  SHF.L.U32 R2, R2, 0x1f, RZ ;  /* 0x0000001f02027819 */ /* 0x000fe200000006ff */
[----:B-1----:R-:W-:-:S07]  /*2a80*/  IMAD.U32 R0, RZ, RZ, UR4 ;  /* 0x00000004ff007e24 */ /* 0x002fce000f8e00ff */
.L_x_47:
[----:B-1----:R1:W2:Y:S02]  /*2a90*/  SYNCS.PHASECHK.TRANS64.TRYWAIT P0, [R0+URZ], R2 ;  /* 0x00000002000075a7 */ /* 0x0022a400080011ff */
[----:B--2---:R-:W-:Y:S05]  /*2aa0*/  @!P0 NANOSLEEP.SYNCS 0x989680 ;  /* 0x009896800000895d */ /* 0x004fea0003900000 */
[----:B------:R-:W2:Y:S02]  /*2ab0*/  @!P0 SYNCS.PHASECHK.TRANS64 P0, [R0+URZ], R2 ;  /* 0x00000002000085a7 */ /* 0x000ea400080010ff */
[----:B--2---:R-:W-:Y:S05]  /*2ac0*/  @P0 EXIT ;  /* 0x000000000000094d */ /* 0x004fea0003800000 */
[----:B------:R-:W-:Y:S05]  /*2ad0*/  BRA `(.L_x_47) ;  /* 0xfffffffc00ec7947 */ /* 0x000fea000383ffff */
.L_x_22:
[----:B------:R-:W-:-:S04]  /*2ae0*/  UISETP.NE.AND UP0, UPT, UR42, URZ, UPT ;  /* 0x000000ff2a00728c */ /* 0x000fc8000bf05270 */
[----:B------:R-:W-:-:S09]  /*2af0*/  UISETP.NE.OR UP0, UPT, UR20, 0x1, UP0 ;  /* 0x000000011400788c */ /* 0x000fd20008705670 */
[----:B------:R-:W-:Y:S05]  /*2b00*/  BRA.U UP0, `(.L_x_48) ;  /* 0x0000000500487547 */ /* 0x000fea000b800000 */
[----:B------:R-:W-:Y:S01]  /*2b10*/  ISETP.GE.U32.AND P2, PT, R0, 0x2, PT ;  /* 0x000000020000780c */ /* 0x000fe20003f46070 */
[----:B------:R-:W-:Y:S01]  /*2b20*/  IMAD.MOV.U32 R12, RZ, RZ, 0x1 ;  /* 0x00000001ff0c7424 */ /* 0x000fe200078e00ff */
[----:B------:R-:W-:Y:S02]  /*2b30*/  CS2R R10, SRZ ;  /* 0x00000000000a7805 */ /* 0x000fe4000001ff00 */
[----:B------:R-:W-:Y:S01]  /*2b40*/  CS2R R8, SRZ ;  /* 0x0000000000087805 */ /* 0x000fe2000001ff00 */
[----:B------:R-:W-:Y:S01]  /*2b50*/  UMOV UR4, 0x400 ;  /* 0x0000040000047882 */ /* 0x000fe20000000000 */
[----:B------:R-:W-:Y:S01]  /*2b60*/  UMOV UR5, URZ ;  /* 0x000000ff00057c82 */ /* 0x000fe20008000000 */
[----:B------:R-:W-:-:S12]  /*2b70*/  ULEA UR42, UR42, UR4, 0x18 ;  /* 0x000000042a2a7291 */ /* 0x000fd8000f8ec0ff */
.L_x_52:
[----:B------:R-:W-:Y:S02]  /*2b80*/  LEA R2, R8, UR42, 0x3 ;  /* 0x0000002a08027c11 */ /* 0x000fe4000f8e18ff */
[----:B------:R-:W-:-:S03]  /*2b90*/  SHF.L.U32 R4, R9, 0x1f, RZ ;  /* 0x0000001f09047819 */ /* 0x000fc600000006ff */
[----:B------:R-:W-:Y:S01]  /*2ba0*/  VIADD R5, R2, 0xf0 ;  /* 0x000000f002057836 */ /* 0x000fe20000000000 */
[----:B------:R-:W2:Y:S02]  /*2bb0*/  SYNCS.PHASECHK.TRANS64.TRYWAIT P0, [R2+URZ+0xe0], R4 ;  /* 0x0000e004020075a7 */ /* 0x000ea400080011ff */
[----:B--2---:R-:W-:Y:S05]  /*2bc0*/  @!P0 BRA `(.L_x_49) ;  /* 0x0000005000288947 */ /* 0x004fea0003800000 */
.L_x_126:
[----:B------:R-:W-:Y:S01]  /*2bd0*/  ULEA UR4, UR5, UR42, 0x3 ;  /* 0x0000002a05047291 */ /* 0x000fe2000f8e18ff */
[----:B--2---:R-:W-:Y:S01]  /*2be0*/  PRMT R2, RZ, 0x654, R5 ;  /* 0x00000654ff027816 */ /* 0x004fe20000000005 */
[----:B------:R-:W-:Y:S01]  /*2bf0*/  @!P2 IMAD.MOV.U32 R4, RZ, RZ, 0x10 ;  /* 0x00000010ff04a424 */ /* 0x000fe200078e00ff */
[----:B------:R-:W-:Y:S01]  /*2c00*/  SHF.L.U32 R5, R12, 0x1f, RZ ;  /* 0x0000001f0c057819 */ /* 0x000fe200000006ff */
[----:B------:R-:W-:Y:S01]  /*2c10*/  UIADD3 UR6, UPT, UPT, UR4, 0x80, URZ ;  /* 0x0000008004067890 */ /* 0x000fe2000fffe0ff */
[----:B------:R2:W-:Y:S05]  /*2c20*/  SYNCS.ARRIVE.TRANS64.RED.A1T0 RZ, [R2+URZ], RZ ;  /* 0x000000ff02ff79a7 */ /* 0x0005ea00081004ff */
[----:B------:R-:W-:Y:S01]  /*2c30*/  IMAD.U32 R6, RZ, RZ, UR6 ;  /* 0x00000006ff067e24 */ /* 0x000fe2000f8e00ff */
[----:B------:R-:W3:Y:S04]  /*2c40*/  SYNCS.PHASECHK.TRANS64.TRYWAIT P0, [UR4+0x90], R5 ;  /* 0x00009005ff0075a7 */ /* 0x000ee80008001104 */
[----:B------:R-:W-:Y:S01]  /*2c50*/  PRMT R6, R0, 0x654, R6 ;  /* 0x0000065400067816 */ /* 0x000fe20000000006 */
[----:B--23--:R-:W-:Y:S06]  /*2c60*/  @!P0 BRA `(.L_x_50) ;  /* 0x0000005000148947 */ /* 0x00cfec0003800000 */
.L_x_128:
[----:B------:R-:W-:Y:S01]  /*2c70*/  ULEA UR6, UR5, UR42, 0x4 ;  /* 0x0000002a05067291 */ /* 0x000fe2000f8e20ff */
[----:B------:R-:W-:Y:S01]  /*2c80*/  SEL R3, R6, R3, !P2 ;  /* 0x0000000306037207 */ /* 0x000fe20005000000 */
[----:B------:R-:W-:Y:S01]  /*2c90*/  UIADD3 UR7, UPT, UPT, UR4, 0x80, URZ ;  /* 0x0000008004077890 */ /* 0x000fe2000fffe0ff */
[----:B--2---:R-:W-:Y:S01]  /*2ca0*/  LEA R2, R11, UR42, 0x3 ;  /* 0x0000002a0b027c11 */ /* 0x004fe2000f8e18ff */
[----:B------:R-:W-:Y:S01]  /*2cb0*/  UIADD3 UR6, UPT, UPT, UR6, 0x110, URZ ;  /* 0x0000011006067890 */ /* 0x000fe2000fffe0ff */
[----:B------:R2:W-:Y:S01]  /*2cc0*/  @!P2 SYNCS.ARRIVE.TRANS64.RED RZ, [R3+URZ], R4 ;  /* 0x0000000403ffa9a7 */ /* 0x0005e200080004ff */
[----:B------:R-:W-:Y:S01]  /*2cd0*/  UIADD3 UR4, UPT, UPT, UR5, 0x1, URZ ;  /* 0x0000000105047890 */ /* 0x000fe2000fffe0ff */
[----:B------:R-:W-:-:S03]  /*2ce0*/  VIADD R8, R8, 0x1 ;  /* 0x0000000108087836 */ /* 0x000fc60000000000 */
[----:B------:R-:W-:Y:S02]  /*2cf0*/  UISETP.NE.AND UP0, UPT, UR4, 0x2, UPT ;  /* 0x000000020400788c */ /* 0x000fe4000bf05270 */
[----:B------:R-:W-:Y:S01]  /*2d00*/  ISETP.NE.AND P0, PT, R8, 0x2, PT ;  /* 0x000000020800780c */ /* 0x000fe20003f05270 */
[----:B------:R-:W-:Y:S06]  /*2d10*/  UGETNEXTWORKID.BROADCAST [UR6], [UR7] ;  /* 0x00000000060073ca */ /* 0x000fec0008000100 */
[----:B------:R-:W-:Y:S02]  /*2d20*/  USEL UR6, URZ, 0x1, UP0 ;  /* 0x00000001ff067887 */ /* 0x000fe40008000000 */
[----:B------:R-:W-:-:S04]  /*2d30*/  USEL UR5, UR4, URZ, UP0 ;  /* 0x000000ff04057287 */ /* 0x000fc80008000000 */
[----:B------:R-:W-:Y:S02]  /*2d40*/  LOP3.LUT R12, R12, UR6, RZ, 0x3c, !PT ;  /* 0x000000060c0c7c12 */ /* 0x000fe4000f8e3cff */
[----:B--2---:R-:W-:-:S04]  /*2d50*/  SHF.L.U32 R4, R10, 0x1f, RZ ;  /* 0x0000001f0a047819 */ /* 0x004fc800000006ff */
[----:B------:R-:W2:Y:S02]  /*2d60*/  SYNCS.PHASECHK.TRANS64.TRYWAIT P1, [R2+URZ+0x80], R4 ;  /* 0x00008004020075a7 */ /* 0x000ea400080211ff */
[----:B--2---:R-:W-:Y:S05]  /*2d70*/  @!P1 BRA `(.L_x_51) ;  /* 0x0000004c00e89947 */ /* 0x004fea0003800000 */
.L_x_129:
[C---:B--2---:R-:W-:Y:S01]  /*2d80*/  LEA R4, R11.reuse, UR42, 0x4 ;  /* 0x0000002a0b047c11 */ /* 0x044fe2000f8e20ff */
[----:B------:R-:W-:Y:S01]  /*2d90*/  VIADD R2, R2, 0x90 ;  /* 0x0000009002027836 */ /* 0x000fe20000000000 */
[----:B------:R-:W-:Y:S01]  /*2da0*/  SEL R8, R8, RZ, P0 ;  /* 0x000000ff08087207 */ /* 0x000fe20000000000 */
[----:B------:R-:W-:-:S03]  /*2db0*/  VIADD R11, R11, 0x1 ;  /* 0x000000010b0b7836 */ /* 0x000fc60000000000 */
[----:B------:R-:W2:Y:S01]  /*2dc0*/  LDS.128 R4, [R4+0x110] ;  /* 0x0001100004047984 */ /* 0x000ea20000000c00 */
[----:B------:R-:W-:Y:S02]  /*2dd0*/  PRMT R2, RZ, 0x654, R2 ;  /* 0x00000654ff027816 */ /* 0x000fe40000000002 */
[C---:B------:R-:W-:Y:S01]  /*2de0*/  ISETP.NE.AND P1, PT, R11.reuse, 0x2, PT ;  /* 0x000000020b00780c */ /* 0x040fe20003f25270 */
[----:B------:R-:W-:Y:S01]  /*2df0*/  @!PT LDS RZ, [RZ] ;  /* 0x00000000fffff984 */ /* 0x000fe20000000800 */
[----:B------:R-:W-:Y:S01]  /*2e00*/  @!PT LDS RZ, [RZ] ;  /* 0x00000000fffff984 */ /* 0x000fe20000000800 */
[----:B------:R-:W-:Y:S01]  /*2e10*/  @!PT LDS RZ, [RZ] ;  /* 0x00000000fffff984 */ /* 0x000fe20000000800 */
[----:B------:R-:W-:Y:S01]  /*2e20*/  @!PT LDS RZ, [RZ] ;  /* 0x00000000fffff984 */ /* 0x000fe20000000800 */
[----:B------:R3:W-:Y:S06]  /*2e30*/  MEMBAR.ALL.CTA ;  /* 0x0000000000007992 */ /* 0x0007ec0000008000 */
[----:B---3--:R-:W3:Y:S01]  /*2e40*/  FENCE.VIEW.ASYNC.S ;  /* 0x00000000000073c6 */ /* 0x008ee20000000000 */
[----:B------:R-:W-:Y:S01]  /*2e50*/  SEL R11, R11, RZ, P1 ;  /* 0x000000ff0b0b7207 */ /* 0x000fe20000800000 */
[----:B---3--:R3:W-:Y:S01]  /*2e60*/  SYNCS.ARRIVE.TRANS64.RED.A1T0 RZ, [R2+URZ], RZ ;  /* 0x000000ff02ff79a7 */ /* 0x0087e200081004ff */
[----:B--2---:R-:W-:-:S02]  /*2e70*/  LOP3.LUT P3, RZ, R6, 0x1, RZ, 0xc0, !PT ;  /* 0x0000000106ff7812 */ /* 0x004fc4000786c0ff */
[----:B------:R-:W-:-:S04]  /*2e80*/  SEL R4, RZ, 0x1, P1 ;  /* 0x00000001ff047807 */ /* 0x000fc80000800000 */
[----:B------:R-:W-:Y:S02]  /*2e90*/  LOP3.LUT R10, R10, R4, RZ, 0x3c, !PT ;  /* 0x000000040a0a7212 */ /* 0x000fe400078e3cff */
[----:B---3--:R-:W-:-:S04]  /*2ea0*/  SEL R2, RZ, 0x1, P0 ;  /* 0x00000001ff027807 */ /* 0x008fc80000000000 */
[----:B------:R-:W-:Y:S01]  /*2eb0*/  LOP3.LUT R9, R9, R2, RZ, 0x3c, !PT ;  /* 0x0000000209097212 */ /* 0x000fe200078e3cff */
[----:B------:R-:W-:Y:S06]  /*2ec0*/  @P3 BRA `(.L_x_52) ;  /* 0xfffffffc002c3947 */ /* 0x000fec000383ffff */
[----:B------:R-:W-:Y:S01]  /*2ed0*/  ULEA UR4, UR5, UR42, 0x3 ;  /* 0x0000002a05047291 */ /* 0x000fe2000f8e18ff */
[----:B------:R-:W-:-:S08]  /*2ee0*/  SHF.L.U32 R2, R12, 0x1f, RZ ;  /* 0x0000001f0c027819 */ /* 0x000fd000000006ff */
[----:B------:R-:W2:Y:S02]  /*2ef0*/  SYNCS.PHASECHK.TRANS64 P0, [UR4+0x90], R2 ;  /* 0x00009002ff0075a7 */ /* 0x000ea40008001004 */
[----:B--2---:R-:W-:Y:S05]  /*2f00*/  @P0 BRA `(.L_x_53) ;  /* 0x0000000000080947 */ /* 0x004fea0003800000 */
[----:B------:R-:W2:Y:S02]  /*2f10*/  SYNCS.PHASECHK.TRANS64.TRYWAIT P0, [UR4+0x90], R2 ;  /* 0x00009002ff0075a7 */ /* 0x000ea40008001104 */
[----:B--2---:R-:W-:Y:S05]  /*2f20*/  @!P0 BRA `(.L_x_54) ;  /* 0x0000004c00908947 */ /* 0x004fea0003800000 */
.L_x_53:
[----:B------:R-:W-:-:S04]  /*2f30*/  UIADD3 UR6, UPT, UPT, UR5, 0x1, URZ ;  /* 0x0000000105067890 */ /* 0x000fc8000fffe0ff */
[----:B------:R-:W-:-:S04]  /*2f40*/  UISETP.NE.AND UP0, UPT, UR6, 0x2, UPT ;  /* 0x000000020600788c */ /* 0x000fc8000bf05270 */
[----:B------:R-:W-:Y:S02]  /*2f50*/  USEL UR7, URZ, 0x1, UP0 ;  /* 0x00000001ff077887 */ /* 0x000fe40008000000 */
[----:B------:R-:W-:-:S04]  /*2f60*/  USEL UR6, UR6, URZ, UP0 ;  /* 0x000000ff06067287 */ /* 0x000fc80008000000 */
[----:B------:R-:W-:Y:S01]  /*2f70*/  ULEA UR6, UR6, UR42, 0x3 ;  /* 0x0000002a06067291 */ /* 0x000fe2000f8e18ff */
[----:B--2---:R-:W-:-:S04]  /*2f80*/  LOP3.LUT R2, R12, UR7, RZ, 0x3c, !PT ;  /* 0x000000070c027c12 */ /* 0x004fc8000f8e3cff */
[----:B------:R-:W-:-:S04]  /*2f90*/  SHF.L.U32 R0, R2, 0x1f, RZ ;  /* 0x0000001f02007819 */ /* 0x000fc800000006ff */
[----:B------:R-:W2:Y:S02]  /*2fa0*/  SYNCS.PHASECHK.TRANS64 P0, [UR6+0x90], R0 ;  /* 0x00009000ff0075a7 */ /* 0x000ea40008001006 */
[----:B-12---:R-:W-:Y:S05]  /*2fb0*/  @P0 EXIT ;  /* 0x000000000000094d */ /* 0x006fea0003800000 */
[----:B------:R-:W-:Y:S02]  /*2fc0*/  SHF.L.U32 R2, R2, 0x1f, RZ ;  /* 0x0000001f02027819 */ /* 0x000fe400000006ff */
[----:B------:R-:W-:-:S07]  /*2fd0*/  MOV R0, UR6 ;  /* 0x0000000600007c02 */ /* 0x000fce0008000f00 */
.L_x_55:
[----:B-1----:R1:W2:Y:S02]  /*2fe0*/  SYNCS.PHASECHK.TRANS64.TRYWAIT P0, [R0+URZ+0x90], R2 ;  /* 0x00009002000075a7 */ /* 0x0022a400080011ff */
[----:B--2---:R-:W-:Y:S05]  /*2ff0*/  @!P0 NANOSLEEP.SYNCS 0x989680 ;  /* 0x009896800000895d */ /* 0x004fea0003900000 */
[----:B------:R-:W2:Y:S02]  /*3000*/  @!P0 SYNCS.PHASECHK.TRANS64 P0, [R0+URZ+0x90], R2 ;  /* 0x00009002000085a7 */ /* 0x000ea400080010ff */
[----:B--2---:R-:W-:Y:S05]  /*3010*/  @P0 EXIT ;  /* 0x000000000000094d */ /* 0x004fea0003800000 */
[----:B------:R-:W-:Y:S05]  /*3020*/  BRA `(.L_x_55) ;  /* 0xfffffffc00ec7947 */ /* 0x000fea000383ffff */
.L_x_48:
[----:B------:R-:W-:Y:S05]  /*3030*/  BRA.U UP4, `(.L_x_56) ;  /* 0x0000001104407547 */ /* 0x000fea000b800000 */
[----:B------:R-:W-:Y:S01]  /*3040*/  UMOV UR4, 0x40 ;  /* 0x0000004000047882 */ /* 0x000fe20000000000 */
[----:B------:R-:W-:Y:S01]  /*3050*/  NOP ;  /* 0x0000000000007918 */ /* 0x000fe20000000000 */
[----:B------:R-:W-:-:S03]  /*3060*/  ULEA UR5, UR42, UR4, 0x18 ;  /* 0x000000042a057291 */ /* 0x000fc6000f8ec0ff */
[----:B------:R-:W-:Y:S02]  /*3070*/  UMOV UR4, 0x400 ;  /* 0x0000040000047882 */ /* 0x000fe40000000000 */
[----:B------:R-:W-:-:S04]  /*3080*/  ULEA UR42, UR42, UR4, 0x18 ;  /* 0x000000042a2a7291 */ /* 0x000fc8000f8ec0ff */
[----:B------:R-:W2:Y:S02]  /*3090*/  LDS.U8 R0, [UR5+0x1c] ;  /* 0x00001c05ff007984 */ /* 0x000ea40008000000 */
[----:B--2---:R-:W-:-:S13]  /*30a0*/  ISETP.NE.AND P0, PT, R0, RZ, PT ;  /* 0x000000ff0000720c */ /* 0x004fda0003f05270 */
[----:B------:R-:W-:Y:S05]  /*30b0*/  @P0 BRA `(.L_x_57) ;  /* 0x0000000000580947 */ /* 0x000fea0003800000 */
[----:B------:R-:W-:-:S13]  /*30c0*/  ELECT P0, URZ, PT ;  /* 0x0000000000ff782f */ /* 0x000fda0003800000 */
[----:B------:R-:W-:Y:S05]  /*30d0*/  @!P0 BRA `(.L_x_58) ;  /* 0x0000000000608947 */ /* 0x000fea0003800000 */
[----:B------:R-:W-:Y:S01]  /*30e0*/  UMOV UR4, 0x10 ;  /* 0x0000001000047882 */ /* 0x000fe20000000000 */
[----:B------:R-:W-:Y:S01]  /*30f0*/  HFMA2 R0, -RZ, RZ, 0, 5.9604644775390625e-08 ;  /* 0x00000001ff007431 */ /* 0x000fe200000001ff */
[----:B------:R-:W-:-:S03]  /*3100*/  MOV R3, 0xffff ;  /* 0x0000ffff00037802 */ /* 0x000fc60000000f00 */
[----:B------:R-:W-:Y:S04]  /*3110*/  DEPBAR.LE SB2, 0x36 ;  /* 0x0000ad800000791a */ /* 0x000fe80000000000 */
[----:B------:R-:W2:Y:S02]  /*3120*/  UTCATOMSWS.FIND_AND_SET.ALIGN UP0, UR4, UR4 ;  /* 0x00000004000475e3 */ /* 0x000ea40008000800 */
[----:B--2---:R-:W-:Y:S01]  /*3130*/  MOV R4, UR4 ;  /* 0x0000000400047c02 */ /* 0x004fe20008000f00 */
[----:B------:R-:W-:Y:S06]  /*3140*/  BRA.U UP0, `(.L_x_59) ;  /* 0x0000000100187547 */ /* 0x000fec000b800000 */
.L_x_60:
[----:B------:R-:W-:Y:S05]  /*3150*/  NANOSLEEP 0x64 ;  /* 0x000000640000795d */ /* 0x000fea0003800000 */
[----:B------:R-:W-:-:S05]  /*3160*/  UMOV UR4, 0x10 ;  /* 0x0000001000047882 */ /* 0x000fca0000000000 */
[----:B------:R-:W-:Y:S04]  /*3170*/  DEPBAR.LE SB2, 0x36 ;  /* 0x0000ad800000791a */ /* 0x000fe80000000000 */
[----:B------:R-:W2:Y:S02]  /*3180*/  UTCATOMSWS.FIND_AND_SET.ALIGN UP0, UR4, UR4 ;  /* 0x00000004000475e3 */ /* 0x000ea40008000800 */
[----:B--2---:R-:W-:Y:S01]  /*3190*/  MOV R4, UR4 ;  /* 0x0000000400047c02 */ /* 0x004fe20008000f00 */
[----:B------:R-:W-:Y:S05]  /*31a0*/  BRA.U !UP0, `(.L_x_60) ;  /* 0xfffffffd08e87547 */ /* 0x000fea000b83ffff */
.L_x_59:
[-C--:B------:R-:W-:Y:S02]  /*31b0*/  SHF.L.U32 R3, R3, R4.reuse, RZ ;  /* 0x0000000403037219 */ /* 0x080fe400000006ff */
[----:B------:R-:W-:Y:S01]  /*31c0*/  SHF.L.U32 R0, R0, R4, RZ ;  /* 0x0000000400007219 */ /* 0x000fe200000006ff */
[----:B------:R-:W-:Y:S02]  /*31d0*/  IMAD.SHL.U32 R4, R4, 0x20, RZ ;  /* 0x0000002004047824 */ /* 0x000fe400078e00ff */
[----:B------:R2:W-:Y:S04]  /*31e0*/  ATOMS.OR RZ, [UR5+0x14], R3 ;  /* 0x00001403ffff798c */ /* 0x0005e8000b000005 */
[----:B------:R2:W-:Y:S04]  /*31f0*/  ATOMS.OR RZ, [UR5+0x18], R0 ;  /* 0x00001800ffff798c */ /* 0x0005e8000b000005 */
[----:B------:R2:W-:Y:S01]  /*3200*/  STS [UR42+0x130], R4 ;  /* 0x00013004ff007988 */ /* 0x0005e2000800082a */
[----:B------:R-:W-:Y:S05]  /*3210*/  BRA `(.L_x_58) ;  /* 0x0000000000107947 */ /* 0x000fea0003800000 */
.L_x_57:
[----:B------:R-:W-:Y:S02]  /*3220*/  MOV R0, 0xffffffff ;  /* 0xffffffff00007802 */ /* 0x000fe40000000f00 */
[----:B------:R-:W-:-:S03]  /*3230*/  MOV R4, 0x3260 ;  /* 0x0000326000047802 */ /* 0x000fc60000000f00 */
[----:B------:R2:W-:Y:S04]  /*3240*/  STS [UR42+0x130], R0 ;  /* 0x00013000ff007988 */ /* 0x0005e8000800082a */
[----:B-12--5:R-:W-:Y:S05]  /*3250*/  CALL.REL.NOINC `($__internal_1_$__cuda_sm10x_tcgen05_guardrail_trap_phase_invalid_during_alloc) ;  /* 0x0000005000247944 */ /* 0x026fea0003c00000 */
.L_x_58:
[----:B------:R-:W-:Y:S05]  /*3260*/  WARPSYNC.ALL ;  /* 0x0000000000007948 */ /* 0x000fea0003800000 */
[----:B------:R-:W3:Y:S01]  /*3270*/  S2UR UR4, SR_CgaCtaId ;  /* 0x00000000000479c3 */ /* 0x000ee20000008800 */
[----:B------:R-:W-:Y:S01]  /*3280*/  UMOV UR43, 0x400 ;  /* 0x00000400002b7882 */ /* 0x000fe20000000000 */
[----:B------:R-:W-:-:S06]  /*3290*/  NOP ;  /* 0x0000000000007918 */ /* 0x000fcc0000000000 */
[----:B------:R-:W-:Y:S06]  /*32a0*/  BAR.ARV 0x6, 0xa0 ;  /* 0x0182800000007b1d */ /* 0x000fec0000002000 */
[----:B------:R-:W4:Y:S01]  /*32b0*/  LDCU UR6, c[0x0][0x38c] ;  /* 0x00007180ff0677ac */ /* 0x000f220008000800 */
[----:B------:R-:W-:Y:S01]  /*32c0*/  LOP3.LUT R2, R2, 0xffff, RZ, 0xc0, !PT ;  /* 0x0000ffff02027812 */ /* 0x000fe200078ec0ff */
[----:B------:R-:W-:Y:S01]  /*32d0*/  IMAD.MOV.U32 R11, RZ, RZ, 0x1 ;  /* 0x00000001ff0b7424 */ /* 0x000fe200078e00ff */
[----:B------:R-:W-:Y:S01]  /*32e0*/  CS2R R8, SRZ ;  /* 0x0000000000087805 */ /* 0x000fe2000001ff00 */
[----:B------:R-:W1:Y:S01]  /*32f0*/  LDCU UR7, c[0x0][0x38c] ;  /* 0x00007180ff0777ac */ /* 0x000e620008000800 */
[----:B------:R-:W-:Y:S01]  /*3300*/  R2UR UR44, R2 ;  /* 0x00000000022c72ca */ /* 0x000fe200000e0000 */
[----:B------:R-:W-:Y:S01]  /*3310*/  IMAD.MOV.U32 R10, RZ, RZ, RZ ;  /* 0x000000ffff0a7224 */ /* 0x000fe200078e00ff */
[----:B------:R-:W-:Y:S01]  /*3320*/  UMOV UR46, URZ ;  /* 0x000000ff002e7c82 */ /* 0x000fe20008000000 */
[----:B------:R-:W-:Y:S01]  /*3330*/  UMOV UR41, URZ ;  /* 0x000000ff00297c82 */ /* 0x000fe20008000000 */
[----:B---3--:R-:W-:Y:S01]  /*3340*/  ULEA UR43, UR4, UR43, 0x18 ;  /* 0x0000002b042b7291 */ /* 0x008fe2000f8ec0ff */
[----:B------:R-:W-:Y:S01]  /*3350*/  UMOV UR62, 0x0 ;  /* 0x00000000003e7882 */ /* 0x000fe20000000000 */
[----:B------:R-:W-:-:S02]  /*3360*/  UMOV UR63, 0x4140490 ;  /* 0x04140490003f7882 */ /* 0x000fc40000000000 */
[----:B------:R-:W-:Y:S02]  /*3370*/  UIADD3 UR5, UPT, UPT, UR43, 0x5300, URZ ;  /* 0x000053002b057890 */ /* 0x000fe4000fffe0ff */
[----:B------:R-:W-:Y:S02]  /*3380*/  UIADD3 UR4, UPT, UPT, UR43, 0x19300, URZ ;  /* 0x000193002b047890 */ /* 0x000fe4000fffe0ff */
[----:B----4-:R-:W-:Y:S01]  /*3390*/  UIADD3 UR6, UPT, UPT, UR6, 0x7f, URZ ;  /* 0x0000007f06067890 */ /* 0x010fe2000fffe0ff */
[----:B--2---:R-:W2:Y:S01]  /*33a0*/  LDS R0, [UR43+0x130] ;  /* 0x0001302bff007984 */ /* 0x004ea20008000800 */
[----:B------:R-:W-:Y:S02]  /*33b0*/  USHF.R.U32.HI UR5, URZ, 0x4, UR5 ;  /* 0x00000004ff057899 */ /* 0x000fe40008011605 */
[----:B------:R-:W-:Y:S02]  /*33c0*/  USHF.R.S32.HI UR64, URZ, 0x1f, UR6 ;  /* 0x0000001fff407899 */ /* 0x000fe40008011406 */
[----:B------:R-:W-:-:S02]  /*33d0*/  USHF.R.U32.HI UR4, URZ, 0x4, UR4 ;  /* 0x00000004ff047899 */ /* 0x000fc40008011604 */
[----:B------:R-:W-:Y:S02]  /*33e0*/  ULEA.HI UR64, UR64, UR6, URZ, 0x7 ;  /* 0x0000000640407291 */ /* 0x000fe4000f8f38ff */
[----:B------:R-:W-:Y:S02]  /*33f0*/  ULOP3.LUT UR5, UR5, 0x3fff, URZ, 0xc0, !UPT ;  /* 0x00003fff05057892 */ /* 0x000fe4000f8ec0ff */
[----:B------:R-:W-:Y:S02]  /*3400*/  USHF.R.S32.HI UR64, URZ, 0x7, UR64 ;  /* 0x00000007ff407899 */ /* 0x000fe40008011440 */
[----:B------:R-:W-:Y:S02]  /*3410*/  ULOP3.LUT UR4, UR4, 0x3fff, URZ, 0xc0, !UPT ;  /* 0x00003fff04047892 */ /* 0x000fe4000f8ec0ff */
[----:B------:R-:W-:Y:S01]  /*3420*/  UISETP.LT.AND UP0, UPT, UR64, 0x1, UPT ;  /* 0x000000014000788c */ /* 0x000fe2000bf01270 */
[----:B------:R-:W-:Y:S01]  /*3430*/  UMOV UR60, 0x0 ;  /* 0x00000000003c7882 */ /* 0x000fe20000000000 */
[----:B------:R-:W-:-:S02]  /*3440*/  UMOV UR61, 0x4140490 ;  /* 0x04140490003d7882 */ /* 0x000fc40000000000 */
[----:B------:R-:W-:Y:S01]  /*3450*/  USEL UR65, UR64, 0x1, !UP0 ;  /* 0x0000000140417887 */ /* 0x000fe2000c000000 */
[----:B------:R-:W-:Y:S01]  /*3460*/  UMOV UR58, 0x0 ;  /* 0x00000000003a7882 */ /* 0x000fe20000000000 */
[----:B------:R-:W-:Y:S01]  /*3470*/  UMOV UR59, 0x4140490 ;  /* 0x04140490003b7882 */ /* 0x000fe20000000000 */
[----:B------:R-:W-:Y:S01]  /*3480*/  UMOV UR56, 0x0 ;  /* 0x0000000000387882 */ /* 0x000fe20000000000 */
[----:B------:R-:W-:Y:S01]  /*3490*/  UMOV UR57, 0x4140490 ;  /* 0x0414049000397882 */ /* 0x000fe20000000000 */
[----:B------:R-:W-:Y:S01]  /*34a0*/  UMOV UR54, 0x0 ;  /* 0x0000000000367882 */ /* 0x000fe20000000000 */
[----:B------:R-:W-:Y:S01]  /*34b0*/  UMOV UR55, 0x4140490 ;  /* 0x0414049000377882 */ /* 0x000fe20000000000 */
[----:B------:R-:W-:Y:S01]  /*34c0*/  UMOV UR52, 0x0 ;  /* 0x0000000000347882 */ /* 0x000fe20000000000 */
[----:B------:R-:W-:Y:S01]  /*34d0*/  UMOV UR53, 0x4140490 ;  /* 0x0414049000357882 */ /* 0x000fe20000000000 */
[----:B------:R-:W-:Y:S02]  /*34e0*/  ULOP3.LUT UR45, UR5, 0x10000, URZ, 0xfc, !UPT ;  /* 0x00010000052d7892 */ /* 0x000fe4000f8efcff */
[----:B------:R-:W-:-:S02]  /*34f0*/  ULOP3.LUT UR4, UR4, 0x10000, URZ, 0xfc, !UPT ;  /* 0x0001000004047892 */ /* 0x000fc4000f8efcff */
[----:B------:R-:W-:Y:S02]  /*3500*/  UIADD3 UR65, UPT, UPT, -UR65, URZ, URZ ;  /* 0x000000ff41417290 */ /* 0x000fe4000fffe1ff */
[----:B-1----:R-:W-:Y:S01]  /*3510*/  UISETP.GE.AND UP4, UPT, UR7, 0x1, UPT ;  /* 0x000000010700788c */ /* 0x002fe2000bf86270 */
[----:B------:R-:W-:Y:S01]  /*3520*/  UMOV UR50, 0x0 ;  /* 0x0000000000327882 */ /* 0x000fe20000000000 */
[----:B------:R-:W-:Y:S01]  /*3530*/  UMOV UR51, 0x4140490 ;  /* 0x0414049000337882 */ /* 0x000fe20000000000 */
[----:B------:R-:W-:Y:S01]  /*3540*/  UMOV UR48, 0x0 ;  /* 0x0000000000307882 */ /* 0x000fe20000000000 */
[----:B--2---:R-:W-:Y:S01]  /*3550*/  R2UR UR66, R0 ;  /* 0x00000000004272ca */ /* 0x004fe200000e0000 */
[----:B------:R-:W-:-:S14]  /*3560*/  UMOV UR49, 0x4140490 ;  /* 0x0414049000317882 */ /* 0x000fdc0000000000 */
.L_x_67:
[----:B------:R-:W-:Y:S02]  /*3570*/  LEA R0, R10, UR43, 0x3 ;  /* 0x0000002b0a007c11 */ /* 0x000fe4000f8e18ff */
[----:B------:R-:W-:Y:S02]  /*3580*/  SHF.L.U32 R2, R9, 0x1f, RZ ;  /* 0x0000001f09027819 */ /* 0x000fe400000006ff */
[----:B------:R-:W-:Y:S01]  /*3590*/  PLOP3.LUT P0, PT, PT, PT, UP4, 0x80, 0x8 ;  /* 0x000000000008781c */ /* 0x000fe20003f0f048 */
[----:B------:R-:W-:Y:S01]  /*35a0*/  VIADD R3, R0, 0x90 ;  /* 0x0000009000037836 */ /* 0x000fe20000000000 */
[----:B-1----:R-:W1:Y:S02]  /*35b0*/  SYNCS.PHASECHK.TRANS64.TRYWAIT P1, [R0+URZ+0x80], R2 ;  /* 0x00008002000075a7 */ /* 0x002e6400080211ff */
[----:B-1-3--:R-:W-:Y:S09]  /*35c0*/  @!P1 BRA `(.L_x_61) ;  /* 0x0000004800009947 */ /* 0x00aff20003800000 */
.L_x_131:
[----:B------:R-:W-:Y:S01]  /*35d0*/  LEA R4, R10, UR43, 0x4 ;  /* 0x0000002b0a047c11 */ /* 0x000fe2000f8e20ff */
[----:B------:R-:W-:Y:S01]  /*35e0*/  @UP4 ULEA UR5, UR41, UR43, 0x3 ;  /* 0x0000002b29054291 */ /* 0x000fe2000f8e18ff */
[----:B------:R-:W-:Y:S01]  /*35f0*/  PLOP3.LUT P2, PT, PT, PT, PT, 0x80, 0x8 ;  /* 0x000000000008781c */ /* 0x000fe20003f4f070 */
[----:B------:R-:W-:Y:S01]  /*3600*/  ULEA UR47, UR46, UR43, 0x3 ;  /* 0x0000002b2e2f7291 */ /* 0x000fe2000f8e18ff */
[----:B------:R-:W-:Y:S02]  /*3610*/  PRMT R3, RZ, 0x654, R3 ;  /* 0x00000654ff037816 */ /* 0x000fe40000000003 */
[----:B------:R-:W2:Y:S01]  /*3620*/  LDS.128 R4, [R4+0x110] ;  /* 0x0001100004047984 */ /* 0x000ea20000000c00 */
[----:B-1----:R-:W-:Y:S02]  /*3630*/  @P0 SHF.L.U32 R2, R8, 0x1f, RZ ;  /* 0x0000001f08020819 */ /* 0x002fe400000006ff */
[----:B------:R-:W-:Y:S01]  /*3640*/  SHF.L.U32 R0, R11, 0x1f, RZ ;  /* 0x0000001f0b007819 */ /* 0x000fe200000006ff */
[----:B------:R-:W-:Y:S01]  /*3650*/  @!PT LDS RZ, [RZ] ;  /* 0x00000000fffff984 */ /* 0x000fe20000000800 */
[----:B------:R-:W-:Y:S01]  /*3660*/  @!PT LDS RZ, [RZ] ;  /* 0x00000000fffff984 */ /* 0x000fe20000000800 */
[----:B------:R-:W-:Y:S01]  /*3670*/  @!PT LDS RZ, [RZ] ;  /* 0x00000000fffff984 */ /* 0x000fe20000000800 */
[----:B------:R-:W-:Y:S01]  /*3680*/  @!PT LDS RZ, [RZ] ;  /* 0x00000000fffff984 */ /* 0x000fe20000000800 */
[----:B------:R1:W-:Y:S06]  /*3690*/  MEMBAR.ALL.CTA ;  /* 0x0000000000007992 */ /* 0x0003ec0000008000 */
[----:B-1----:R-:W1:Y:S02]  /*36a0*/  FENCE.VIEW.ASYNC.S ;  /* 0x00000000000073c6 */ /* 0x002e640000000000 */
[----:B-1----:R1:W-:Y:S01]  /*36b0*/  SYNCS.ARRIVE.TRANS64.RED.A1T0 RZ, [R3+URZ], RZ ;  /* 0x000000ff03ff79a7 */ /* 0x0023e200081004ff */
[----:B------:R1:W3:Y:S01]  /*36c0*/  @P0 SYNCS.PHASECHK.TRANS64.TRYWAIT P2, [UR5], R2 ;  /* 0x00000002ff0005a7 */ /* 0x0002e20008041105 */
[----:B------:R-:W-:Y:S01]  /*36d0*/  ULEA.HI UR5, UR46, UR46, URZ, 0x1 ;  /* 0x0000002e2e057291 */ /* 0x000fe2000f8f08ff */
[----:B--2---:R-:W-:-:S03]  /*36e0*/  LOP3.LUT P1, RZ, R6, 0x1, RZ, 0xc0, !PT ;  /* 0x0000000106ff7812 */ /* 0x004fc6000782c0ff */
[----:B------:R-:W-:Y:S02]  /*36f0*/  ULOP3.LUT UR6, UR5, 0xffe, URZ, 0xc0, !UPT ;  /* 0x00000ffe05067892 */ /* 0x000fe4000f8ec0ff */
[----:B------:R-:W-:Y:S02]  /*3700*/  USHF.R.U32.HI UR38, URZ, 0x1, UR5 ;  /* 0x00000001ff267899 */ /* 0x000fe40008011605 */
[----:B------:R-:W-:Y:S02]  /*3710*/  UIADD3 UR5, UPT, UPT, -UR6, UR46, URZ ;  /* 0x0000002e06057290 */ /* 0x000fe4000fffe1ff */
[----:B------:R-:W-:-:S04]  /*3720*/  UIMAD UR38, UR38, 0x50, UR66 ;  /* 0x00000050262678a4 */ /* 0x000fc8000f8e0242 */
[----:B------:R-:W-:Y:S01]  /*3730*/  ULEA UR38, UR5, UR38, 0x14 ;  /* 0x0000002605267291 */ /* 0x000fe2000f8ea0ff */
[----:B------:R-:W2:Y:S02]  /*3740*/  SYNCS.PHASECHK.TRANS64.TRYWAIT P0, [UR47+0xc0], R0 ;  /* 0x0000c000ff0075a7 */ /* 0x000ea4000800112f */
[----:B-123--:R-:W-:Y:S09]  /*3750*/  @!P0 BRA `(.L_x_62) ;  /* 0x0000004400b08947 */ /* 0x00eff20003800000 */
.L_x_133:
[----:B------:R-:W-:Y:S01]  /*3760*/  IADD3 R10, PT, PT, R10, 0x1, RZ ;  /* 0x000000010a0a7810 */ /* 0x000fe20007ffe0ff */
[----:B------:R-:W-:Y:S06]  /*3770*/  BRA.U !UP4, `(.L_x_63) ;  /* 0x000000050c107547 */ /* 0x000fec000b800000 */
[----:B------:R-:W-:Y:S01]  /*3780*/  UPLOP3.LUT UP2, UPT, UPT, UPT, UPT, 0x40, 0x4 ;  /* 0x000000000004789c */ /* 0x000fe20003f4e870 */
[----:B------:R-:W-:Y:S01]  /*3790*/  UMOV UR40, UR65 ;  /* 0x0000004100287c82 */ /* 0x000fe20008000000 */
[----:B------:R-:W-:Y:S01]  /*37a0*/  UMOV UR39, UR64 ;  /* 0x0000004000277c82 */ /* 0x000fe20008000000 */
[----:B------:R-:W-:-:S08]  /*37b0*/  UMOV UR5, UR41 ;  /* 0x0000002900057c82 */ /* 0x000fd00008000000 */
.L_x_66:
[----:B------:R-:W-:Y:S02]  /*37c0*/  UIADD3 UR40, UPT, UPT, UR40, 0x1, URZ ;  /* 0x0000000128287890 */ /* 0x000fe4000fffe0ff */
[----:B--2---:R-:W-:Y:S02]  /*37d0*/  ULEA UR7, UR5, UR43, 0x3 ;  /* 0x0000002b05077291 */ /* 0x004fe4000f8e18ff */
[----:B------:R-:W-:Y:S01]  /*37e0*/  UISETP.NE.AND UP3, UPT, UR40, URZ, UPT ;  /* 0x000000ff2800728c */ /* 0x000fe2000bf65270 */
[----:B---3--:R-:W-:Y:S10]  /*37f0*/  @P2 BRA `(.L_x_64) ;  /* 0x00000000000c2947 */ /* 0x008ff40003800000 */
[----:B-1----:R-:W-:Y:S04]  /*3800*/  SHF.L.U32 R2, R8, 0x1f, RZ ;  /* 0x0000001f08027819 */ /* 0x002fe800000006ff */
[----:B------:R-:W1:Y:S02]  /*3810*/  SYNCS.PHASECHK.TRANS64.TRYWAIT P0, [UR7], R2 ;  /* 0x00000002ff0075a7 */ /* 0x000e640008001107 */
[----:B-1----:R-:W-:Y:S05]  /*3820*/  @!P0 BRA `(.L_x_65) ;  /* 0x0000004400948947 */ /* 0x002fea0003800000 */
.L_x_64:
[----:B------:R-:W-:Y:S01]  /*3830*/  UISETP.NE.AND UP0, UPT, UR39, 0x1, UPT ;  /* 0x000000012700788c */ /* 0x000fe2000bf05270 */
[----:B------:R-:W-:Y:S01]  /*3840*/  PLOP3.LUT P2, PT, PT, PT, PT, 0x80, 0x8 ;  /* 0x000000000008781c */ /* 0x000fe20003f4f070 */
[----:B------:R-:W-:Y:S02]  /*3850*/  UIADD3 UR6, UPT, UPT, UR5, 0x1, URZ ;  /* 0x0000000105067890 */ /* 0x000fe4000fffe0ff */
[----:B------:R-:W-:Y:S02]  /*3860*/  UIADD3 UR42, UPT, UPT, UR7, 0x28, URZ ;  /* 0x00000028072a7890 */ /* 0x000fe4000fffe0ff */
[----:B------:R-:W-:Y:S01]  /*3870*/  UISETP.NE.AND UP1, UPT, UR6, 0x5, UPT ;  /* 0x000000050600788c */ /* 0x000fe2000bf25270 */
[----:B------:R-:W-:Y:S01]  /*3880*/  PLOP3.LUT P0, PT, PT, PT, UP0, 0x80, 0x8 ;  /* 0x000000000008781c */ /* 0x000fe20003f0f008 */
[----:B------:R-:W-:Y:S02]  /*3890*/  UIADD3 UR39, UPT, UPT, UR39, -0x1, URZ ;  /* 0xffffffff27277890 */ /* 0x000fe4000fffe0ff */
[----:B------:R-:W-:Y:S02]  /*38a0*/  USEL UR8, URZ, 0x1, UP1 ;  /* 0x00000001ff087887 */ /* 0x000fe40008800000 */
[----:B------:R-:W-:Y:S01]  /*38b0*/  USEL UR41, UR6, URZ, UP1 ;  /* 0x000000ff06297287 */ /* 0x000fe20008800000 */
[----:B------:R-:W-:Y:S01]  /*38c0*/  UMOV UR7, 0x40004040 ;  /* 0x4000404000077882 */ /* 0x000fe20000000000 */
[----:B------:R-:W-:Y:S02]  /*38d0*/  UMOV UR9, 0x40004040 ;  /* 0x4000404000097882 */ /* 0x000fe40000000000 */
[----:B------:R-:W-:Y:S01]  /*38e0*/  @UP0 ULEA UR6, UR41, UR43, 0x3 ;  /* 0x0000002b29060291 */ /* 0x000fe2000f8e18ff */
[----:B------:R-:W-:Y:S01]  /*38f0*/  LOP3.LUT R8, R8, UR8, RZ, 0x3c, !PT ;  /* 0x0000000808087c12 */ /* 0x000fe2000f8e3cff */
[----:B------:R-:W-:Y:S01]  /*3900*/  ULEA UR8, UR5, UR45, 0xa ;  /* 0x0000002d05087291 */ /* 0x000fe2000f8e50ff */
[----:B------:R-:W-:Y:S02]  /*3910*/  UMOV UR37, 0x40004040 ;  /* 0x4000404000257882 */ /* 0x000fe40000000000 */
[----:B-1----:R-:W-:Y:S01]  /*3920*/  @P0 SHF.L.U32 R0, R8, 0x1f, RZ ;  /* 0x0000001f08000819 */ /* 0x002fe200000006ff */
[----:B------:R-:W-:Y:S02]  /*3930*/  UIADD3 UR34, UPT, UPT, UR8, 0x2, URZ ;  /* 0x0000000208227890 */ /* 0x000fe4000fffe0ff */
[----:B------:R-:W-:Y:S01]  /*3940*/  UIADD3 UR30, UPT, UPT, UR8, 0x4, URZ ;  /* 0x00000004081e7890 */ /* 0x000fe2000fffe0ff */
[----:B------:R2:W3:Y:S01]  /*3950*/  @P0 SYNCS.PHASECHK.TRANS64.TRYWAIT P2, [UR6], R0 ;  /* 0x00000000ff0005a7 */ /* 0x0004e20008041106 */
[----:B------:R-:W-:Y:S02]  /*3960*/  UIMAD UR6, UR5, 0x500, UR4 ;  /* 0x00000500050678a4 */ /* 0x000fe4000f8e0204 */
[----:B------:R-:W-:Y:S02]  /*3970*/  UIADD3 UR26, UPT, UPT, UR8, 0x6, URZ ;  /* 0x00000006081a7890 */ /* 0x000fe4000fffe0ff */
[----:B------:R-:W-:Y:S02]  /*3980*/  UIADD3 UR36, UPT, UPT, UR6, 0x2, URZ ;  /* 0x0000000206247890 */ /* 0x000fe4000fffe0ff */
[----:B------:R-:W-:Y:S02]  /*3990*/  UIADD3 UR32, UPT, UPT, UR6, 0x4, URZ ;  /* 0x0000000406207890 */ /* 0x000fe4000fffe0ff */
[----:B------:R-:W-:Y:S01]  /*39a0*/  UIADD3 UR28, UPT, UPT, UR6, 0x6, URZ ;  /* 0x00000006061c7890 */ /* 0x000fe2000fffe0ff */
[----:B------:R2:W-:Y:S01]  /*39b0*/  UTCHMMA gdesc[UR8], gdesc[UR6], tmem[UR38], tmem[UR62], idesc[UR63], UP2 ;  /* 0x00ff3e06080075ea */ /* 0x0005e20009000026 */
[----:B------:R-:W-:Y:S02]  /*39c0*/  UIADD3 UR24, UPT, UPT, UR6, 0x280, URZ ;  /* 0x0000028006187890 */ /* 0x000fe4000fffe0ff */
[----:B------:R-:W-:Y:S02]  /*39d0*/  UIADD3 UR22, UPT, UPT, UR8, 0x200, URZ ;  /* 0x0000020008167890 */ /* 0x000fe4000fffe0ff */
[----:B------:R-:W-:Y:S02]  /*39e0*/  UIADD3 UR20, UPT, UPT, UR6, 0x282, URZ ;  /* 0x0000028206147890 */ /* 0x000fe4000fffe0ff */
[----:B------:R-:W-:Y:S02]  /*39f0*/  UIADD3 UR18, UPT, UPT, UR8, 0x202, URZ ;  /* 0x0000020208127890 */ /* 0x000fe4000fffe0ff */
[----:B------:R-:W-:Y:S02]  /*3a00*/  UIADD3 UR16, UPT, UPT, UR6, 0x284, URZ ;  /* 0x0000028406107890 */ /* 0x000fe4000fffe0ff */
[----:B------:R-:W-:Y:S02]  /*3a10*/  UIADD3 UR14, UPT, UPT, UR8, 0x204, URZ ;  /* 0x00000204080e7890 */ /* 0x000fe4000fffe0ff */
[----:B------:R-:W-:Y:S02]  /*3a20*/  UIADD3 UR12, UPT, UPT, UR6, 0x286, URZ ;  /* 0x00000286060c7890 */ /* 0x000fe4000fffe0ff */
[----:B------:R-:W-:Y:S02]  /*3a30*/  UIADD3 UR10, UPT, UPT, UR8, 0x206, URZ ;  /* 0x00000206080a7890 */ /* 0x000fe4000fffe0ff */
[----:B------:R-:W-:Y:S01]  /*3a40*/  UPLOP3.LUT UP2, UPT, UPT, UPT, UPT, 0x80, 0x8 ;  /* 0x000000000008789c */ /* 0x000fe20003f4f070 */
[----:B------:R-:W-:Y:S01]  /*3a50*/  UMOV UR35, 0x40004040 ;  /* 0x4000404000237882 */ /* 0x000fe20000000000 */
[----:B------:R-:W-:Y:S01]  /*3a60*/  UMOV UR33, 0x40004040 ;  /* 0x4000404000217882 */ /* 0x000fe20000000000 */
[----:B------:R2:W-:Y:S01]  /*3a70*/  UTCHMMA gdesc[UR34], gdesc[UR36], tmem[UR38], tmem[UR60], idesc[UR61], UPT ;  /* 0x00ff3c24220075ea */ /* 0x0005e2000b800026 */
        /* <DEDUP_REMOVED lines=14> */
[----:B------:R-:W-:Y:S01]  /*3b60*/  UMOV UR11, 0x40004040 ;  /* 0x40004040000b7882 */ /* 0x000fe20000000000 */
[----:B------:R2:W-:Y:S01]  /*3b70*/  UTCHMMA gdesc[UR14], gdesc[UR16], tmem[UR38], tmem[UR50], idesc[UR51], UPT ;  /* 0x00ff32100e0075ea */ /* 0x0005e2000b800026 */
[----:B------:R2:W-:Y:S01]  /*3b80*/  UTCHMMA gdesc[UR10], gdesc[UR12], tmem[UR38], tmem[UR48], idesc[UR49], UPT ;  /* 0x00ff300c0a0075ea */ /* 0x0005e2000b800026 */
[----:B------:R2:W-:Y:S01]  /*3b90*/  UTCBAR.MULTICAST [UR42], URZ, UR44 ;  /* 0x000000ff2a0073e9 */ /* 0x0005e2000800082c */
[----:B------:R-:W-:Y:S01]  /*3ba0*/  UMOV UR5, UR41 ;  /* 0x0000002900057c82 */ /* 0x000fe20008000000 */
[----:B------:R-:W-:Y:S05]  /*3bb0*/  BRA.U UP3, `(.L_x_66) ;  /* 0xfffffffd03007547 */ /* 0x000fea000b83ffff */
.L_x_63:
[----:B------:R-:W-:Y:S01]  /*3bc0*/  UIADD3 UR5, UPT, UPT, UR46, 0x1, URZ ;  /* 0x000000012e057890 */ /* 0x000fe2000fffe0ff */
[C---:B------:R-:W-:Y:S01]  /*3bd0*/  ISETP.NE.AND P0, PT, R10.reuse, 0x2, PT ;  /* 0x000000020a00780c */ /* 0x040fe20003f05270 */
[----:B--2---:R-:W-:Y:S02]  /*3be0*/  UIADD3 UR6, UPT, UPT, UR47, 0xa0, URZ ;  /* 0x000000a02f067890 */ /* 0x004fe4000fffe0ff */
[----:B------:R-:W-:Y:S01]  /*3bf0*/  UISETP.NE.AND UP0, UPT, UR5, 0x4, UPT ;  /* 0x000000040500788c */ /* 0x000fe2000bf05270 */
[----:B-1----:R-:W-:Y:S02]  /*3c00*/  SEL R0, RZ, 0x1, P0 ;  /* 0x00000001ff007807 */ /* 0x002fe40000000000 */
[----:B------:R-:W-:Y:S01]  /*3c10*/  SEL R10, R10, RZ, P0 ;  /* 0x000000ff0a0a7207 */ /* 0x000fe20000000000 */
[----:B------:R-:W-:Y:S01]  /*3c20*/  USEL UR7, URZ, 0x1, UP0 ;  /* 0x00000001ff077887 */ /* 0x000fe20008000000 */
[----:B------:R-:W-:Y:S01]  /*3c30*/  LOP3.LUT R9, R9, R0, RZ, 0x3c, !PT ;  /* 0x0000000009097212 */ /* 0x000fe200078e3cff */
[----:B------:R-:W-:Y:S01]  /*3c40*/  USEL UR46, UR5, URZ, UP0 ;  /* 0x000000ff052e7287 */ /* 0x000fe20008000000 */
[----:B------:R1:W-:Y:S03]  /*3c50*/  UTCBAR [UR6], URZ ;  /* 0x000000ff060073e9 */ /* 0x0003e600080000ff */
[----:B------:R-:W-:Y:S01]  /*3c60*/  LOP3.LUT R11, R11, UR7, RZ, 0x3c, !PT ;  /* 0x000000070b0b7c12 */ /* 0x000fe2000f8e3cff */
[----:B------:R-:W-:Y:S07]  /*3c70*/  @P1 BRA `(.L_x_67) ;  /* 0xfffffff8003c1947 */ /* 0x000fee000383ffff */
[----:B------:R-:W2:Y:S01]  /*3c80*/  S2UR UR8, SR_CgaCtaId ;  /* 0x00000000000879c3 */ /* 0x000ea20000008800 */
[----:B------:R-:W-:Y:S01]  /*3c90*/  ELECT P0, URZ, PT ;  /* 0x0000000000ff782f */ /* 0x000fe20003800000 */
[----:B------:R-:W-:Y:S01]  /*3ca0*/  IMAD.MOV.U32 R0, RZ, RZ, 0x1 ;  /* 0x00000001ff007424 */ /* 0x000fe200078e00ff */
[----:B------:R-:W-:Y:S01]  /*3cb0*/  UIADD3 UR43, UPT, UPT, UR43, 0xc0, URZ ;  /* 0x000000c02b2b7890 */ /* 0x000fe2000fffe0ff */
[----:B------:R-:W-:Y:S01]  /*3cc0*/  SHF.L.U32 R2, R11, 0x1f, RZ ;  /* 0x0000001f0b027819 */ /* 0x000fe200000006ff */
[----:B------:R-:W-:-:S03]  /*3cd0*/  UMOV UR4, 0x40 ;  /* 0x0000004000047882 */ /* 0x000fc60000000000 */
[----:B------:R-:W-:Y:S01]  /*3ce0*/  UVIRTCOUNT.DEALLOC.SMPOOL 0x80 ;  /* 0x000000800000784c */ /* 0x000fe20000000000 */
[----:B--2---:R-:W-:Y:S02]  /*3cf0*/  ULEA UR8, UR8, UR4, 0x18 ;  /* 0x0000000408087291 */ /* 0x004fe4000f8ec0ff */
[----:B------:R-:W-:-:S07]  /*3d00*/  ULEA UR4, UR46, UR43, 0x3 ;  /* 0x0000002b2e047291 */ /* 0x000fce000f8e18ff */
[----:B------:R2:W-:Y:S02]  /*3d10*/  @P0 STS.U8 [UR8+0x1c], R0 ;  /* 0x00001c00ff000988 */ /* 0x0005e40008000008 */
[----:B------:R-:W4:Y:S02]  /*3d20*/  SYNCS.PHASECHK.TRANS64.TRYWAIT P0, [UR4], R2 ;  /* 0x00000002ff0075a7 */ /* 0x000f240008001104 */
[----:B--2-4-:R-:W-:Y:S05]  /*3d30*/  @!P0 BRA `(.L_x_68) ;  /* 0x0000004000688947 */ /* 0x014fea0003800000 */
.L_x_136:
[----:B------:R-:W-:-:S04]  /*3d40*/  UIADD3 UR4, UPT, UPT, UR46, 0x1, URZ ;  /* 0x000000012e047890 */ /* 0x000fc8000fffe0ff */
[----:B------:R-:W-:-:S04]  /*3d50*/  UISETP.NE.AND UP0, UPT, UR4, 0x4, UPT ;  /* 0x000000040400788c */ /* 0x000fc8000bf05270 */
[----:B-1----:R-:W-:Y:S02]  /*3d60*/  USEL UR6, URZ, 0x1, UP0 ;  /* 0x00000001ff067887 */ /* 0x002fe40008000000 */
[----:B------:R-:W-:-:S04]  /*3d70*/  USEL UR4, UR4, URZ, UP0 ;  /* 0x000000ff04047287 */ /* 0x000fc80008000000 */
[----:B------:R-:W-:Y:S01]  /*3d80*/  ULEA UR5, UR4, UR43, 0x3 ;  /* 0x0000002b04057291 */ /* 0x000fe2000f8e18ff */
[----:B--2---:R-:W-:-:S04]  /*3d90*/  LOP3.LUT R2, R11, UR6, RZ, 0x3c, !PT ;  /* 0x000000060b027c12 */ /* 0x004fc8000f8e3cff */
[----:B------:R-:W-:-:S04]  /*3da0*/  SHF.L.U32 R3, R2, 0x1f, RZ ;  /* 0x0000001f02037819 */ /* 0x000fc800000006ff */
[----:B------:R-:W1:Y:S02]  /*3db0*/  SYNCS.PHASECHK.TRANS64.TRYWAIT P0, [UR5], R3 ;  /* 0x00000003ff0075a7 */ /* 0x000e640008001105 */
[----:B-1----:R-:W-:Y:S05]  /*3dc0*/  @!P0 BRA `(.L_x_69) ;  /* 0x00000040005c8947 */ /* 0x002fea0003800000 */
.L_x_138:
        /* <DEDUP_REMOVED lines=9> */
.L_x_140:
[----:B------:R-:W-:-:S04]  /*3e60*/  UIADD3 UR4, UPT, UPT, UR4, 0x1, URZ ;  /* 0x0000000104047890 */ /* 0x000fc8000fffe0ff */
[----:B------:R-:W-:-:S04]  /*3e70*/  UISETP.NE.AND UP0, UPT, UR4, 0x4, UPT ;  /* 0x000000040400788c */ /* 0x000fc8000bf05270 */
[----:B------:R-:W-:Y:S02]  /*3e80*/  USEL UR5, URZ, 0x1, UP0 ;  /* 0x00000001ff057887 */ /* 0x000fe40008000000 */
[----:B------:R-:W-:-:S04]  /*3e90*/  USEL UR4, UR4, URZ, UP0 ;  /* 0x000000ff04047287 */ /* 0x000fc80008000000 */
[----:B------:R-:W-:Y:S01]  /*3ea0*/  ULEA UR4, UR4, UR43, 0x3 ;  /* 0x0000002b04047291 */ /* 0x000fe2000f8e18ff */
[----:B------:R-:W-:-:S04]  /*3eb0*/  LOP3.LUT R2, R2, UR5, RZ, 0x3c, !PT ;  /* 0x0000000502027c12 */ /* 0x000fc8000f8e3cff */
[----:B------:R-:W-:-:S04]  /*3ec0*/  SHF.L.U32 R2, R2, 0x1f, RZ ;  /* 0x0000001f02027819 */ /* 0x000fc800000006ff */
[----:B------:R-:W2:Y:S02]  /*3ed0*/  SYNCS.PHASECHK.TRANS64.TRYWAIT P0, [UR4], R2 ;  /* 0x00000002ff0075a7 */ /* 0x000ea40008001104 */
[----:B--2---:R-:W-:Y:S05]  /*3ee0*/  @!P0 BRA `(.L_x_71) ;  /* 0x0000004000448947 */ /* 0x004fea0003800000 */
.L_x_142:
[----:B------:R-:W-:Y:S01]  /*3ef0*/  NOP ;  /* 0x0000000000007918 */ /* 0x000fe20000000000 */
[----:B-1----:R-:W1:Y:S01]  /*3f00*/  LDS R0, [UR8+0x14] ;  /* 0x00001408ff007984 */ /* 0x002e620008000800 */
[----:B------:R-:W-:Y:S01]  /*3f10*/  ULOP3.LUT UR4, UR66, 0xffff, URZ, 0xc0, !UPT ;  /* 0x0000ffff42047892 */ /* 0x000fe2000f8ec0ff */
[----:B------:R-:W-:Y:S01]  /*3f20*/  UMOV UR5, 0xffff ;  /* 0x0000ffff00057882 */ /* 0x000fe20000000000 */
[----:B------:R-:W-:Y:S02]  /*3f30*/  UMOV UR6, 0x1 ;  /* 0x0000000100067882 */ /* 0x000fe40000000000 */
[----:B------:R-:W-:-:S04]  /*3f40*/  USHF.R.U32.HI UR4, URZ, 0x5, UR4 ;  /* 0x00000005ff047899 */ /* 0x000fc80008011604 */
[----:B------:R-:W-:Y:S02]  /*3f50*/  USHF.L.U32 UR5, UR5, UR4, URZ ;  /* 0x0000000405057299 */ /* 0x000fe400080006ff */
[----:B------:R-:W-:-:S04]  /*3f60*/  USHF.L.U32 UR4, UR6, UR4, URZ ;  /* 0x0000000406047299 */ /* 0x000fc800080006ff */
[----:B-1----:R-:W-:-:S04]  /*3f70*/  LOP3.LUT R0, R0, UR5, RZ, 0xc0, !PT ;  /* 0x0000000500007c12 */ /* 0x002fc8000f8ec0ff */
[----:B------:R-:W-:-:S13]  /*3f80*/  ISETP.NE.AND P0, PT, R0, UR5, PT ;  /* 0x0000000500007c0c */ /* 0x000fda000bf05270 */
[----:B------:R-:W-:Y:S05]  /*3f90*/  @P0 BRA `(.L_x_72) ;  /* 0x0000000000580947 */ /* 0x000fea0003800000 */
[----:B------:R-:W1:Y:S02]  /*3fa0*/  LDS R0, [UR8+0x18] ;  /* 0x00001808ff007984 */ /* 0x000e640008000800 */
[----:B-1----:R-:W-:-:S04]  /*3fb0*/  LOP3.LUT R0, R0, UR4, RZ, 0xc0, !PT ;  /* 0x0000000400007c12 */ /* 0x002fc8000f8ec0ff */
[----:B------:R-:W-:-:S13]  /*3fc0*/  ISETP.NE.AND P0, PT, R0, UR4, PT ;  /* 0x0000000400007c0c */ /* 0x000fda000bf05270 */
[----:B------:R-:W-:Y:S05]  /*3fd0*/  @P0 BRA `(.L_x_73) ;  /* 0x00000000003c0947 */ /* 0x000fea0003800000 */
[----:B------:R-:W1:Y:S01]  /*3fe0*/  S2R R2, SR_LANEID ;  /* 0x0000000000027919 */ /* 0x000e620000000000 */
[----:B------:R-:W-:-:S06]  /*3ff0*/  ULOP3.LUT UR5, URZ, UR5, URZ, 0x33, !UPT ;  /* 0x00000005ff057292 */ /* 0x000fcc000f8e33ff */
[----:B------:R-:W-:-:S04]  /*4000*/  IMAD.U32 R0, RZ, RZ, UR5 ;  /* 0x00000005ff007e24 */ /* 0x000fc8000f8e00ff */
[----:B------:R2:W4:Y:S02]  /*4010*/  REDUX UR7, R0 ;  /* 0x00000000000773c4 */ /* 0x0005240000000000 */
[----:B------:R1:W-:Y:S01]  /*4020*/  UTCATOMSWS.AND URZ, UR5 ;  /* 0x0000000500ff79e3 */ /* 0x0003e20008000000 */
[----:B--2---:R-:W-:Y:S01]  /*4030*/  LOP3.LUT R0, RZ, UR4, RZ, 0x33, !PT ;  /* 0x00000004ff007c12 */ /* 0x004fe2000f8e33ff */
[----:B------:R-:W-:Y:S02]  /*4040*/  VOTEU.ANY UR4, UPT, PT ;  /* 0x0000000000047886 */ /* 0x000fe400038e0100 */
[----:B------:R-:W-:Y:S02]  /*4050*/  UFLO.U32 UR4, UR4 ;  /* 0x00000004000472bd */ /* 0x000fe400080e0000 */
[----:B------:R-:W2:Y:S04]  /*4060*/  REDUX UR6, R0 ;  /* 0x00000000000673c4 */ /* 0x000ea80000000000 */
[----:B-1----:R-:W-:-:S02]  /*4070*/  ISETP.EQ.U32.AND P0, PT, R2, UR4, PT ;  /* 0x0000000402007c0c */ /* 0x002fc4000bf02070 */
[----:B----4-:R-:W-:-:S11]  /*4080*/  MOV R2, UR7 ;  /* 0x0000000700027c02 */ /* 0x010fd60008000f00 */
[----:B------:R1:W-:Y:S01]  /*4090*/  @P0 ATOMS.AND RZ, [UR8+0x14], R2 ;  /* 0x00001402ffff098c */ /* 0x0003e2000a800008 */
[----:B--2---:R-:W-:-:S05]  /*40a0*/  IMAD.U32 R0, RZ, RZ, UR6 ;  /* 0x00000006ff007e24 */ /* 0x004fca000f8e00ff */
[----:B------:R1:W-:Y:S01]  /*40b0*/  @P0 ATOMS.AND RZ, [UR8+0x18], R0 ;  /* 0x00001800ffff098c */ /* 0x0003e2000a800008 */
[----:B------:R-:W-:Y:S05]  /*40c0*/  BRA `(.L_x_74) ;  /* 0x0000000000147947 */ /* 0x000fea0003800000 */
.L_x_73:
[----:B------:R-:W-:Y:S02]  /*40d0*/  MOV R2, 0x40f0 ;  /* 0x000040f000027802 */ /* 0x000fe40000000f00 */
[----:B---3-5:R-:W-:Y:S05]  /*40e0*/  CALL.REL.NOINC `($__internal_0_$__cuda_sm10x_tcgen05_guardrail_trap_col_being_dealloced_not_returned_by_alloc) ;  /* 0x0000004000747944 */ /* 0x028fea0003c00000 */
[----:B------:R-:W-:Y:S05]  /*40f0*/  BRA `(.L_x_74) ;  /* 0x0000000000087947 */ /* 0x000fea0003800000 */
.L_x_72:
[----:B------:R-:W-:Y:S02]  /*4100*/  MOV R2, 0x4120 ;  /* 0x0000412000027802 */ /* 0x000fe40000000f00 */
[----:B---3-5:R-:W-:Y:S05]  /*4110*/  CALL.REL.NOINC `($__internal_2_$__cuda_sm10x_tcgen05_guardrail_trap_unallocated_columns_being_dealloced) ;  /* 0x0000004000807944 */ /* 0x028fea0003c00000 */
.L_x_74:
[----:B------:R-:W-:Y:S01]  /*4120*/  NOP ;  /* 0x0000000000007918 */ /* 0x000fe20000000000 */
[----:B------:R-:W-:Y:S05]  /*4130*/  EXIT ;  /* 0x000000000000794d */ /* 0x000fea0003800000 */
.L_x_56:
[----:B------:R-:W-:-:S09]  /*4140*/  UISETP.NE.OR UP0, UPT, UR20, 0x3, !UP3 ;  /* 0x000000031400788c */ /* 0x000fd2000df05670 */
[----:B------:R-:W-:Y:S05]  /*4150*/  BRA.U UP0, `(.L_x_75) ;  /* 0x0000000d00d47547 */ /* 0x000fea000b800000 */
[----:B------:R-:W2:Y:S01]  /*4160*/  LDCU.64 UR4, c[0x0][0x888] ;  /* 0x00011100ff0477ac */ /* 0x000ea20008000a00 */
[----:B------:R-:W3:Y:S01]  /*4170*/  LDC.64 R12, c[0x0][0x348] ;  /* 0x0000d200ff0c7b82 */ /* 0x000ee20000000a00 */
[----:B------:R-:W-:Y:S02]  /*4180*/  HFMA2 R9, -RZ, RZ, 0, 0 ;  /* 0x00000000ff097431 */ /* 0x000fe400000001ff */
[----:B------:R-:W-:Y:S01]  /*4190*/  IMAD.MOV.U32 R11, RZ, RZ, 0x1 ;  /* 0x00000001ff0b7424 */ /* 0x000fe200078e00ff */
[----:B------:R-:W4:Y:S01]  /*41a0*/  LDCU UR44, c[0x0][0x370] ;  /* 0x00006e00ff2c77ac */ /* 0x000f220008000800 */
[----:B------:R-:W-:Y:S01]  /*41b0*/  IMAD.MOV.U32 R10, RZ, RZ, RZ ;  /* 0x000000ffff0a7224 */ /* 0x000fe200078e00ff */
[----:B------:R-:W-:Y:S01]  /*41c0*/  MOV R8, 0x2800 ;  /* 0x0000280000087802 */ /* 0x000fe20000000f00 */
[----:B------:R-:W4:Y:S01]  /*41d0*/  LDCU.128 UR52, c[0x0][0xb10] ;  /* 0x00016200ff3477ac */ /* 0x000f220008000c00 */
[----:B------:R-:W1:Y:S01]  /*41e0*/  LDCU UR37, c[0x0][0x374] ;  /* 0x00006e80ff2577ac */ /* 0x000e620008000800 */
[----:B------:R-:W1:Y:S01]  /*41f0*/  LDCU.64 UR40, c[0x0][0x890] ;  /* 0x00011200ff2877ac */ /* 0x000e620008000a00 */
[----:B--2---:R-:W-:Y:S01]  /*4200*/  UISETP.NE.U32.AND UP0, UPT, UR4, URZ, UPT ;  /* 0x000000ff0400728c */ /* 0x004fe2000bf05070 */
[----:B------:R-:W2:Y:S01]  /*4210*/  LDCU UR15, c[0x0][0xb0c] ;  /* 0x00016180ff0f77ac */ /* 0x000ea20008000800 */
[----:B------:R-:W3:Y:S01]  /*4220*/  LDCU UR50, c[0x0][0xb20] ;  /* 0x00016400ff3277ac */ /* 0x000ee20008000800 */
[----:B------:R-:W3:Y:S01]  /*4230*/  LDCU UR4, c[0x0][0xb30] ;  /* 0x00016600ff0477ac */ /* 0x000ee20008000800 */
[----:B----4-:R-:W-:-:S02]  /*4240*/  UIMAD.WIDE.U32 UR8, UR44, UR52, URZ ;  /* 0x000000342c0872a5 */ /* 0x010fc4000f8e00ff */
[----:B-1----:R-:W-:Y:S02]  /*4250*/  UIMAD.WIDE.U32 UR10, UR37, UR55, URZ ;  /* 0x00000037250a72a5 */ /* 0x002fe4000f8e00ff */
[----:B------:R-:W-:Y:S02]  /*4260*/  USEL UR49, URZ, 0x1, UP5 ;  /* 0x00000001ff317887 */ /* 0x000fe4000a800000 */
[----:B------:R-:W-:Y:S02]  /*4270*/  UISETP.NE.U32.AND UP6, UPT, UR40, URZ, UPT ;  /* 0x000000ff2800728c */ /* 0x000fe4000bfc5070 */
[----:B------:R-:W-:Y:S01]  /*4280*/  UISETP.NE.AND.EX UP5, UPT, UR5, URZ, UPT, UP0 ;  /* 0x000000ff0500728c */ /* 0x000fe2000bfa5300 */
[----:B------:R-:W-:Y:S01]  /*4290*/  UMOV UR6, 0x400 ;  /* 0x0000040000067882 */ /* 0x000fe20000000000 */
[----:B------:R-:W-:Y:S01]  /*42a0*/  UISETP.NE.AND UP0, UPT, UR43, 0x1, UPT ;  /* 0x000000012b00788c */ /* 0x000fe2000bf05270 */
[----:B------:R-:W-:Y:S01]  /*42b0*/  UMOV UR8, UR9 ;  /* 0x0000000900087c82 */ /* 0x000fe20008000000 */
[----:B------:R-:W-:Y:S01]  /*42c0*/  UMOV UR45, UR11 ;  /* 0x0000000b002d7c82 */ /* 0x000fe20008000000 */
[----:B--2---:R-:W-:Y:S01]  /*42d0*/  UISETP.NE.AND UP0, UPT, UR15, 0x1, UPT ;  /* 0x000000010f00788c */ /* 0x004fe2000bf05270 */
[----:B------:R-:W-:Y:S01]  /*42e0*/  UMOV UR21, URZ ;  /* 0x000000ff00157c82 */ /* 0x000fe20008000000 */
[----:B------:R-:W-:-:S02]  /*42f0*/  UPLOP3.LUT UP1, UPT, UPT, UPT, UPT, 0x40, 0x4 ;  /* 0x000000000004789c */ /* 0x000fc40003f2e870 */
[----:B------:R-:W-:Y:S01]  /*4300*/  UISETP.GE.AND UP3, UPT, UR43, 0x1, UPT ;  /* 0x000000012b00788c */ /* 0x000fe2000bf66270 */
[----:B------:R-:W1:Y:S01]  /*4310*/  LDCU.64 UR22, c[0x0][0xb28] ;  /* 0x00016500ff1677ac */ /* 0x000e620008000a00 */
[----:B------:R-:W-:Y:S02]  /*4320*/  ULEA UR6, UR42, UR6, 0x18 ;  /* 0x000000062a067291 */ /* 0x000fe4000f8ec0ff */
[----:B------:R-:W-:Y:S02]  /*4330*/  UISETP.NE.AND.EX UP6, UPT, UR41, URZ, UPT, UP6 ;  /* 0x000000ff2900728c */ /* 0x000fe4000bfc5360 */
[----:B------:R-:W-:Y:S02]  /*4340*/  USHF.R.U32.HI UR46, URZ, UR53, UR8 ;  /* 0x00000035ff2e7299 */ /* 0x000fe40008011608 */
[----:B---3--:R-:W-:Y:S02]  /*4350*/  USHF.R.U32.HI UR45, URZ, UR50, UR45 ;  /* 0x00000032ff2d7299 */ /* 0x008fe4000801162d */
[----:B------:R-:W-:-:S02]  /*4360*/  UISETP.NE.AND UP0, UPT, UR54, 0x1, UPT ;  /* 0x000000013600788c */ /* 0x000fc4000bf05270 */
[----:B------:R-:W-:-:S11]  /*4370*/  UISETP.NE.AND UP4, UPT, UR4, 0x1, UPT ;  /* 0x000000010400788c */ /* 0x000fd6000bf85270 */
.L_x_83:
[C---:B------:R-:W-:Y:S02]  /*4380*/  LEA R3, R10.reuse, UR6, 0x3 ;  /* 0x000000060a037c11 */ /* 0x040fe4000f8e18ff */
[----:B------:R-:W-:Y:S02]  /*4390*/  SHF.L.U32 R0, R9, 0x1f, RZ ;  /* 0x0000001f09007819 */ /* 0x000fe400000006ff */
[----:B------:R-:W-:Y:S02]  /*43a0*/  LEA R4, R10, UR6, 0x4 ;  /* 0x000000060a047c11 */ /* 0x000fe4000f8e20ff */
[----:B--2---:R-:W2:Y:S02]  /*43b0*/  SYNCS.PHASECHK.TRANS64.TRYWAIT P0, [R3+URZ+0x80], R0 ;  /* 0x00008000030075a7 */ /* 0x004ea400080011ff */
[----:B--2---:R-:W-:Y:S05]  /*43c0*/  @!P0 BRA `(.L_x_76) ;  /* 0x0000003c00248947 */ /* 0x004fea0003800000 */
.L_x_143:
[----:B------:R-:W3:Y:S01]  /*43d0*/  LDS.128 R4, [R4+0x110] ;  /* 0x0001100004047984 */ /* 0x000ee20000000c00 */
[----:B------:R-:W-:Y:S01]  /*43e0*/  UISETP.GE.AND UP0, UPT, UR43, 0x1, UPT ;  /* 0x000000012b00788c */ /* 0x000fe2000bf06270 */
[----:B------:R-:W-:Y:S01]  /*43f0*/  @!PT LDS RZ, [RZ] ;  /* 0x00000000fffff984 */ /* 0x000fe20000000800 */
[----:B------:R-:W-:Y:S01]  /*4400*/  @!PT LDS RZ, [RZ] ;  /* 0x00000000fffff984 */ /* 0x000fe20000000800 */
[----:B------:R-:W-:Y:S01]  /*4410*/  @!PT LDS RZ, [RZ] ;  /* 0x00000000fffff984 */ /* 0x000fe20000000800 */
[----:B------:R-:W-:Y:S01]  /*4420*/  @!PT LDS RZ, [RZ] ;  /* 0x00000000fffff984 */ /* 0x000fe20000000800 */
[----:B------:R4:W-:Y:S06]  /*4430*/  MEMBAR.ALL.CTA ;  /* 0x0000000000007992 */ /* 0x0009ec0000008000 */
[----:B----4-:R-:W4:Y:S01]  /*4440*/  FENCE.VIEW.ASYNC.S ;  /* 0x00000000000073c6 */ /* 0x010f220000000000 */
[----:B---3--:R-:W-:Y:S11]  /*4450*/  LOP3.LUT P0, RZ, R6, 0x1, RZ, 0xc0, !PT ;  /* 0x0000000106ff7812 */ /* 0x008ff6000780c0ff */
[----:B------:R-:W-:Y:S02]  /*4460*/  @!UPT UIADD3 URZ, UPT, UPT, URZ, URZ, URZ ;  /* 0x000000fffffff290 */ /* 0x000fe4000fffe0ff */
[----:B----4-:R-:W-:Y:S01]  /*4470*/  VOTEU.ANY UP3, P0 ;  /* 0x0000000000ff7886 */ /* 0x010fe20000060100 */
[----:B------:R-:W-:Y:S11]  /*4480*/  PLOP3.LUT P0, PT, PT, PT, UP3, 0x80, 0x8 ;  /* 0x000000000008781c */ /* 0x000ff60003f0f038 */
[----:B------:R-:W-:Y:S02]  /*4490*/  @!UPT UIADD3 URZ, UPT, UPT, URZ, URZ, URZ ;  /* 0x000000fffffff290 */ /* 0x000fe4000fffe0ff */
[----:B--2---:R-:W-:Y:S02]  /*44a0*/  @P0 SHF.R.U32.HI R0, RZ, 0x10, R5 ;  /* 0x00000010ff000819 */ /* 0x004fe40000011605 */
[----:B------:R-:W-:Y:S02]  /*44b0*/  @P0 MOV R2, R4 ;  /* 0x0000000400020202 */ /* 0x000fe40000000f00 */
[----:B------:R-:W-:Y:S01]  /*44c0*/  @P0 R2UR UR4, R0 ;  /* 0x00000000000402ca */ /* 0x000fe200000e0000 */
[----:B------:R-:W-:Y:S01]  /*44d0*/  VIADD R0, R3, 0x90 ;  /* 0x0000009003007836 */ /* 0x000fe20000000000 */
[----:B------:R-:W-:Y:S02]  /*44e0*/  @P0 LOP3.LUT R4, R5, 0xffff, RZ, 0xc0, !PT ;  /* 0x0000ffff05040812 */ /* 0x000fe400078ec0ff */
[----:B------:R-:W-:Y:S02]  /*44f0*/  @P0 R2UR UR7, R2 ;  /* 0x00000000020702ca */ /* 0x000fe400000e0000 */
[----:B------:R-:W-:Y:S02]  /*4500*/  PRMT R0, RZ, 0x654, R0 ;  /* 0x00000654ff007816 */ /* 0x000fe40000000000 */
[----:B------:R-:W-:Y:S02]  /*4510*/  @P0 R2UR UR5, R4 ;  /* 0x00000000040502ca */ /* 0x000fe400000e0000 */
[----:B------:R2:W-:Y:S03]  /*4520*/  SYNCS.ARRIVE.TRANS64.RED.A1T0 RZ, [R0+URZ], RZ ;  /* 0x000000ff00ff79a7 */ /* 0x0005e600081004ff */
[----:B------:R-:W-:Y:S04]  /*4530*/  @UP3 UMOV UR29, UR4 ;  /* 0x00000004001d3c82 */ /* 0x000fe80008000000 */
[----:B------:R-:W-:Y:S04]  /*4540*/  @UP3 UMOV UR14, UR7 ;  /* 0x00000007000e3c82 */ /* 0x000fe80008000000 */
[----:B------:R-:W-:Y:S01]  /*4550*/  @UP3 UMOV UR13, UR5 ;  /* 0x00000005000d3c82 */ /* 0x000fe20008000000 */
[----:B------:R-:W-:Y:S05]  /*4560*/  BRA.U !UP0, `(.L_x_77) ;  /* 0x0000000108c07547 */ /* 0x000fea000b800000 */
[----:B------:R-:W-:Y:S02]  /*4570*/  UIMAD.WIDE.U32 UR10, UR13, UR55, URZ ;  /* 0x000000370d0a72a5 */ /* 0x000fe4000f8e00ff */
[----:B------:R-:W-:Y:S02]  /*4580*/  UP2UR UR12, UPR, URZ, 0x4 ;  /* 0x00000004ff0c7883 */ /* 0x000fe40008000000 */
[----:B------:R-:W-:Y:S02]  /*4590*/  UISETP.NE.AND UP2, UPT, UR54, 0x1, UPT ;  /* 0x000000013600788c */ /* 0x000fe4000bf45270 */
[----:B------:R-:W-:Y:S02]  /*45a0*/  UIMAD.WIDE.U32 UR16, UR14, UR52, URZ ;  /* 0x000000340e1072a5 */ /* 0x000fe4000f8e00ff */
[----:B------:R-:W-:Y:S02]  /*45b0*/  USEL UR4, UR37, UR45, !UP2 ;  /* 0x0000002d25047287 */ /* 0x000fe4000d000000 */
[----:B------:R-:W-:Y:S02]  /*45c0*/  UISETP.NE.AND UP0, UPT, UR15, 0x1, UPT ;  /* 0x000000010f00788c */ /* 0x000fe4000bf05270 */
[----:B------:R-:W-:Y:S02]  /*45d0*/  UP2UR UR20, UPR, URZ, 0x2 ;  /* 0x00000002ff147883 */ /* 0x000fe40008000000 */
[----:B------:R-:W-:Y:S02]  /*45e0*/  UISETP.NE.AND UP1, UPT, UR43, 0x1, UPT ;  /* 0x000000012b00788c */ /* 0x000fe4000bf25270 */
[----:B-1----:R-:W-:Y:S02]  /*45f0*/  UIMAD.WIDE.U32 UR18, UR4, UR22, URZ ;  /* 0x00000016041272a5 */ /* 0x002fe4000f8e00ff */
[----:B------:R-:W-:Y:S01]  /*4600*/  USEL UR8, UR44, UR46, !UP0 ;  /* 0x0000002e2c087287 */ /* 0x000fe2000c000000 */
[----:B------:R-:W-:Y:S02]  /*4610*/  UMOV UR5, UR11 ;  /* 0x0000000b00057c82 */ /* 0x000fe40008000000 */
[----:B------:R-:W-:Y:S02]  /*4620*/  USHF.R.U32.HI UR7, URZ, UR50, UR5 ;  /* 0x00000032ff077299 */ /* 0x000fe40008011605 */
[----:B------:R-:W-:Y:S02]  /*4630*/  UIMAD.WIDE.U32 UR24, UR8, UR22, URZ ;  /* 0x00000016081872a5 */ /* 0x000fe4000f8e00ff */
[----:B------:R-:W-:Y:S02]  /*4640*/  USEL UR7, UR13, UR7, !UP2 ;  /* 0x000000070d077287 */ /* 0x000fe4000d000000 */
[----:B------:R-:W-:Y:S02]  /*4650*/  UISETP.NE.AND UP2, UPT, UR12, URZ, UPT ;  /* 0x000000ff0c00728c */ /* 0x000fe4000bf45270 */
[----:B------:R-:W-:Y:S01]  /*4660*/  UIMAD.WIDE.U32 UR10, UR7, UR22, URZ ;  /* 0x00000016070a72a5 */ /* 0x000fe2000f8e00ff */
[----:B------:R-:W-:Y:S02]  /*4670*/  UMOV UR5, UR17 ;  /* 0x0000001100057c82 */ /* 0x000fe40008000000 */
[----:B------:R-:W-:Y:S03]  /*4680*/  USHF.R.U32.HI UR9, URZ, UR53, UR5 ;  /* 0x00000035ff097299 */ /* 0x000fe60008011605 */
[----:B------:R-:W-:Y:S02]  /*4690*/  UMOV UR5, UR19 ;  /* 0x0000001300057c82 */ /* 0x000fe40008000000 */
[----:B------:R-:W-:Y:S03]  /*46a0*/  @UP1 USHF.R.U32.HI UR4, URZ, UR23, UR5 ;  /* 0x00000017ff041299 */ /* 0x000fe60008011605 */
[----:B------:R-:W-:Y:S01]  /*46b0*/  UMOV UR5, UR25 ;  /* 0x0000001900057c82 */ /* 0x000fe20008000000 */
[----:B------:R-:W-:Y:S02]  /*46c0*/  UIMAD UR4, UR43, UR4, URZ ;  /* 0x000000042b0472a4 */ /* 0x000fe4000f8e02ff */
[----:B------:R-:W-:Y:S02]  /*46d0*/  @UP1 USHF.R.U32.HI UR8, URZ, UR23, UR5 ;  /* 0x00000017ff081299 */ /* 0x000fe40008011605 */
[----:B------:R-:W-:Y:S02]  /*46e0*/  USEL UR5, UR14, UR9, !UP0 ;  /* 0x000000090e057287 */ /* 0x000fe4000c000000 */
[----:B------:R-:W-:Y:S02]  /*46f0*/  UIMAD UR9, UR43, UR8, URZ ;  /* 0x000000082b0972a4 */ /* 0x000fe4000f8e02ff */
[----:B------:R-:W-:Y:S03]  /*4700*/  UISETP.GE.AND UP0, UPT, UR7, UR4, UPT ;  /* 0x000000040700728c */ /* 0x000fe6000bf06270 */
[----:B------:R-:W-:Y:S01]  /*4710*/  UMOV UR4, UR11 ;  /* 0x0000000b00047c82 */ /* 0x000fe20008000000 */
[----:B------:R-:W-:Y:S02]  /*4720*/  UISETP.GE.OR UP0, UPT, UR5, UR9, UP0 ;  /* 0x000000090500728c */ /* 0x000fe40008706670 */
[----:B------:R-:W-:Y:S02]  /*4730*/  USHF.R.U32.HI UR4, URZ, UR23, UR4 ;  /* 0x00000017ff047299 */ /* 0x000fe40008011604 */
[----:B------:R-:W-:Y:S02]  /*4740*/  UIMAD.WIDE.U32 UR10, UR5, UR22, URZ ;  /* 0x00000016050a72a5 */ /* 0x000fe4000f8e00ff */
[----:B------:R-:W-:Y:S04]  /*4750*/  USEL UR12, UR7, UR4, !UP1 ;  /* 0x00000004070c7287 */ /* 0x000fe8000c800000 */
[----:B------:R-:W-:Y:S01]  /*4760*/  UIADD3 UR9, UPT, UPT, -UR12, URZ, URZ ;  /* 0x000000ff0c097290 */ /* 0x000fe2000fffe1ff */
[----:B------:R-:W-:Y:S02]  /*4770*/  @!UP0 UMOV UR4, UR11 ;  /* 0x0000000b00048c82 */ /* 0x000fe40008000000 */
[----:B------:R-:W-:Y:S02]  /*4780*/  @!UP0 USHF.R.U32.HI UR4, URZ, UR23, UR4 ;  /* 0x00000017ff048299 */ /* 0x000fe40008011604 */
[----:B------:R-:W-:Y:S02]  /*4790*/  UIMAD UR9, UR43, UR9, UR7 ;  /* 0x000000092b0972a4 */ /* 0x000fe4000f8e0207 */
[----:B------:R-:W-:Y:S02]  /*47a0*/  @!UP0 USEL UR4, UR5, UR4, !UP1 ;  /* 0x0000000405048287 */ /* 0x000fe4000c800000 */
[----:B------:R-:W-:Y:S02]  /*47b0*/  UISETP.NE.AND UP1, UPT, UR20, URZ, UPT ;  /* 0x000000ff1400728c */ /* 0x000fe4000bf25270 */
[----:B------:R-:W-:Y:S02]  /*47c0*/  @!UP0 UIMAD UR8, UR8, UR9, UR4 ;  /* 0x00000009080882a4 */ /* 0x000fe4000f8e0204 */
[----:B------:R-:W-:Y:S02]  /*47d0*/  @!UP0 UIADD3 UR10, UPT, UPT, UR12, -UR4, URZ ;  /* 0x800000040c0a8290 */ /* 0x000fe4000fffe0ff */
[----:B------:R-:W-:Y:S02]  /*47e0*/  UIADD3 UR9, UPT, UPT, -UR7, URZ, URZ ;  /* 0x000000ff07097290 */ /* 0x000fe4000fffe1ff */
[----:B------:R-:W-:Y:S02]  /*47f0*/  UIADD3 UR4, UPT, UPT, -UR5, URZ, URZ ;  /* 0x000000ff05047290 */ /* 0x000fe4000fffe1ff */
[----:B------:R-:W-:Y:S03]  /*4800*/  @!UP0 UIMAD UR7, UR10, UR43, UR5 ;  /* 0x0000002b0a0782a4 */ /* 0x000fe6000f8e0205 */
[----:B------:R-:W-:Y:S01]  /*4810*/  @!UP0 UMOV UR5, UR8 ;  /* 0x0000000800058c82 */ /* 0x000fe20008000000 */
[----:B------:R-:W-:Y:S02]  /*4820*/  UIMAD UR8, UR15, UR4, UR14 ;  /* 0x000000040f0872a4 */ /* 0x000fe4000f8e020e */
[----:B------:R-:W-:Y:S02]  /*4830*/  UIMAD UR4, UR54, UR9, UR13 ;  /* 0x00000009360472a4 */ /* 0x000fe4000f8e020d */
[----:B------:R-:W-:Y:S02]  /*4840*/  UIMAD UR14, UR5, UR15, UR8 ;  /* 0x0000000f050e72a4 */ /* 0x000fe4000f8e0208 */
[----:B------:R-:W-:Y:S11]  /*4850*/  UIMAD UR13, UR7, UR54, UR4 ;  /* 0x00000036070d72a4 */ /* 0x000ff6000f8e0204 */
[----:B------:R-:W-:Y:S01]  /*4860*/  @!UPT UIADD3 URZ, UPT, UPT, URZ, URZ, URZ ;  /* 0x000000fffffff290 */ /* 0x000fe2000fffe0ff */
.L_x_77:
[----:B------:R-:W3:Y:S01]  /*4870*/  @!UP4 LDCU.128 UR16, c[0x0][0xb10] ;  /* 0x00016200ff10c7ac */ /* 0x000ee20008000c00 */
[----:B------:R-:W-:Y:S04]  /*4880*/  ISETP.NE.U32.AND P0, PT, RZ, UR40, PT ;  /* 0x00000028ff007c0c */ /* 0x000fe8000bf05070 */
[----:B------:R-:W-:Y:S01]  /*4890*/  ISETP.NE.AND.EX P0, PT, RZ, UR41, PT, P0 ;  /* 0x00000029ff007c0c */ /* 0x000fe2000bf05300 */
[----:B------:R-:W4:Y:S01]  /*48a0*/  @!UP4 LDCU UR5, c[0x0][0xb0c] ;  /* 0x00016180ff05c7ac */ /* 0x000f220008000800 */
[----:B---3--:R-:W-:Y:S02]  /*48b0*/  UIMAD.WIDE.U32 UR8, UR14, UR16, URZ ;  /* 0x000000100e0872a5 */ /* 0x008fe4000f8e00ff */
[----:B------:R-:W-:Y:S05]  /*48c0*/  UIMAD.WIDE.U32 UR10, UR13, UR19, URZ ;  /* 0x000000130d0a72a5 */ /* 0x000fea000f8e00ff */
[----:B------:R-:W-:Y:S01]  /*48d0*/  @!UP4 UMOV UR4, UR9 ;  /* 0x000000090004cc82 */ /* 0x000fe20008000000 */
[----:B----4-:R-:W-:Y:S02]  /*48e0*/  @!UP4 UISETP.NE.AND UP0, UPT, UR5, 0x1, UPT ;  /* 0x000000010500c88c */ /* 0x010fe4000bf05270 */
[----:B------:R-:W-:Y:S01]  /*48f0*/  @!UP4 USHF.R.U32.HI UR4, URZ, UR17, UR4 ;  /* 0x00000011ff04c299 */ /* 0x000fe20008011604 */
[----:B------:R-:W-:Y:S03]  /*4900*/  @!UP4 UMOV UR7, UR11 ;  /* 0x0000000b0007cc82 */ /* 0x000fe60008000000 */
[----:B------:R-:W-:Y:S02]  /*4910*/  @!UP4 USEL UR8, UR14, UR4, !UP0 ;  /* 0x000000040e08c287 */ /* 0x000fe4000c000000 */
[----:B------:R-:W-:Y:S05]  /*4920*/  @!UP4 UISETP.NE.AND UP0, UPT, UR18, 0x1, UPT ;  /* 0x000000011200c88c */ /* 0x000fea000bf05270 */
[----:B------:R-:W3:Y:S02]  /*4930*/  @!UP4 LDCU UR4, c[0x0][0xb20] ;  /* 0x00016400ff04c7ac */ /* 0x000ee40008000800 */
[----:B---3--:R-:W-:Y:S04]  /*4940*/  @!UP4 USHF.R.U32.HI UR7, URZ, UR4, UR7 ;  /* 0x00000004ff07c299 */ /* 0x008fe80008011607 */
[----:B------:R-:W-:Y:S04]  /*4950*/  @!UP4 USEL UR7, UR13, UR7, !UP0 ;  /* 0x000000070d07c287 */ /* 0x000fe8000c000000 */
[----:B------:R-:W-:Y:S02]  /*4960*/  @!UP4 UIADD3 UR4, UPT, UPT, -UR8, UR7, URZ ;  /* 0x000000070804c290 */ /* 0x000fe4000fffe1ff */
[----:B------:R-:W-:Y:S02]  /*4970*/  @!UP4 UIADD3 UR7, UPT, UPT, UR8, -UR7, URZ ;  /* 0x800000070807c290 */ /* 0x000fe4000fffe0ff */
[----:B------:R-:W-:Y:S02]  /*4980*/  @!UP4 UIMAD UR14, UR4, UR5, UR14 ;  /* 0x00000005040ec2a4 */ /* 0x000fe4000f8e020e */
[----:B------:R-:W-:Y:S01]  /*4990*/  @!UP4 UIMAD UR13, UR7, UR18, UR13 ;  /* 0x00000012070dc2a4 */ /* 0x000fe2000f8e020d */
[----:B------:R-:W-:Y:S11]  /*49a0*/  BRA.U UP1, `(.L_x_78) ;  /* 0x0000000101107547 */ /* 0x000ff6000b800000 */
[----:B------:R-:W-:Y:S04]  /*49b0*/  MOV R2, UR49 ;  /* 0x0000003100027c02 */ /* 0x000fe80008000f00 */
[----:B------:R-:W-:Y:S04]  /*49c0*/  SHF.L.U32 R2, R2, 0x1f, RZ ;  /* 0x0000001f02027819 */ /* 0x000fe800000006ff */
[----:B------:R-:W3:Y:S02]  /*49d0*/  SYNCS.PHASECHK.TRANS64.TRYWAIT P1, [UR6+0x78], R2 ;  /* 0x00007802ff0075a7 */ /* 0x000ee40008021106 */
[----:B---3--:R-:W-:Y:S05]  /*49e0*/  @!P1 BRA `(.L_x_79) ;  /* 0x0000003400b09947 */ /* 0x008fea0003800000 */
.L_x_78:
[----:B------:R-:W-:Y:S05]  /*49f0*/  BRA.U !UP6, `(.L_x_80) ;  /* 0x000000010e387547 */ /* 0x000fea000b800000 */
[----:B------:R-:W-:Y:S01]  /*4a00*/  UPLOP3.LUT UP2, UPT, UPT, UPT, UP5, 0x80, 0x8 ;  /* 0x000000000008789c */ /* 0x000fe20003f4f050 */
[----:B--2---:R-:W-:Y:S01]  /*4a10*/  HFMA2 R0, -RZ, RZ, 0, 5.9604644775390625e-08 ;  /* 0x00000001ff007431 */ /* 0x004fe200000001ff */
[----:B------:R-:W2:Y:S01]  /*4a20*/  LDCU.64 UR8, c[0x0][0x358] ;  /* 0x00006b00ff0877ac */ /* 0x000ea20008000a00 */
[----:B------:R-:W-:Y:S03]  /*4a30*/  IMAD.MOV.U32 R97, RZ, RZ, 0x1 ;  /* 0x00000001ff617424 */ /* 0x000fe600078e00ff */
[----:B------:R-:W-:Y:S05]  /*4a40*/  PLOP3.LUT P1, PT, PT, PT, UP2, 0x80, 0x8 ;  /* 0x000000000008781c */ /* 0x000fea0003f2f028 */
[----:B------:R-:W3:Y:S01]  /*4a50*/  @UP2 LDCU.64 UR4, c[0x0][0x888] ;  /* 0x00011100ff0427ac */ /* 0x000ee20008000a00 */
[----:B------:R-:W-:Y:S07]  /*4a60*/  @UP2 UIMAD UR7, UR36, UR40, URZ ;  /* 0x00000028240722a4 */ /* 0x000fee000f8e02ff */
[----:B------:R-:W-:Y:S01]  /*4a70*/  @!P1 PRMT R97, R0, 0x7610, R97 ;  /* 0x0000761000619816 */ /* 0x000fe20000000061 */
[----:B---3--:R-:W-:Y:S06]  /*4a80*/  @UP2 UIMAD.WIDE UR4, UR7, 0x4, UR4 ;  /* 0x00000004070428a5 */ /* 0x008fec000f8e0204 */
[----:B-----5:R-:W-:Y:S01]  /*4a90*/  IMAD.U32 R58, RZ, RZ, UR4 ;  /* 0x00000004ff3a7e24 */ /* 0x020fe2000f8e00ff */
[----:B------:R-:W-:Y:S04]  /*4aa0*/  MOV R59, UR5 ;  /* 0x00000005003b7c02 */ /* 0x000fe80008000f00 */
[----:B------:R-:W3:Y:S01]  /*4ab0*/  @!UP2 LDCU UR4, c[0x0][0x880] ;  /* 0x00011000ff04a7ac */ /* 0x000ee20008000800 */
[----:B--2---:R4:W5:Y:S02]  /*4ac0*/  @P1 LDG.E R58, desc[UR8][R58.64] ;  /* 0x000000083a3a1981 */ /* 0x004964000c1e1900 */
[----:B---34-:R-:W-:Y:S07]  /*4ad0*/  @!P1 IMAD.U32 R58, RZ, RZ, UR4 ;  /* 0x00000004ff3a9e24 */ /* 0x018fee000f8e00ff */
.L_x_80:
[----:B-----5:R-:W-:Y:S01]  /*4ae0*/  @!P0 FSETP.EQ.AND P1, PT, R58, RZ, PT ;  /* 0x000000ff3a00820b */ /* 0x020fe20003f22000 */
[----:B------:R-:W-:Y:S01]  /*4af0*/  @!UPT UIADD3 URZ, UPT, UPT, URZ, URZ, URZ ;  /* 0x000000fffffff290 */ /* 0x000fe2000fffe0ff */
[----:B------:R-:W-:Y:S11]  /*4b00*/  @!P0 BRA `(.L_x_81) ;  /* 0x0000000000148947 */ /* 0x000ff60003800000 */
[----:B------:R-:W-:Y:S02]  /*4b10*/  LOP3.LUT P0, RZ, R97, 0xff, RZ, 0xc0, !PT ;  /* 0x000000ff61ff7812 */ /* 0x000fe4000780c0ff */
[----:B------:R-:W-:Y:S04]  /*4b20*/  PLOP3.LUT P1, PT, PT, PT, UP2, 0x80, 0x8 ;  /* 0x000000000008781c */ /* 0x000fe80003f2f028 */
[----:B------:R-:W-:Y:S07]  /*4b30*/  PLOP3.LUT P1, PT, P1, PT, PT, 0x8, 0x80 ;  /* 0x000000000080781c */ /* 0x000fee0000f2e170 */
[----:B------:R-:W-:Y:S11]  /*4b40*/  @P0 FSETP.EQ.AND P1, PT, R58, RZ, PT ;  /* 0x000000ff3a00020b */ /* 0x000ff60003f22000 */
[----:B------:R-:W-:Y:S02]  /*4b50*/  @!UPT UIADD3 URZ, UPT, UPT, URZ, URZ, URZ ;  /* 0x000000fffffff290 */ /* 0x000fe4000fffe0ff */
.L_x_81:
[----:B------:R-:W-:Y:S01]  /*4b60*/  ULEA UR7, UR21, UR6, 0x3 ;  /* 0x0000000615077291 */ /* 0x000fe2000f8e18ff */
[----:B--2---:R-:W-:Y:S02]  /*4b70*/  SHF.L.U32 R0, R11, 0x1f, RZ ;  /* 0x0000001f0b007819 */ /* 0x004fe400000006ff */
[----:B------:R-:W-:Y:S01]  /*4b80*/  ELECT P0, URZ, PT ;  /* 0x0000000000ff782f */ /* 0x000fe20003800000 */
[----:B------:R-:W-:Y:S05]  /*4b90*/  VIADD R10, R10, 0x1 ;  /* 0x000000010a0a7836 */ /* 0x000fea0000000000 */
[----:B------:R-:W2:Y:S02]  /*4ba0*/  SYNCS.PHASECHK.TRANS64.TRYWAIT P2, [UR7+0x60], R0 ;  /* 0x00006000ff0075a7 */ /* 0x000ea40008041107 */
[----:B--2---:R-:W-:Y:S05]  /*4bb0*/  @!P2 BRA `(.L_x_82) ;  /* 0x000000340054a947 */ /* 0x004fea0003800000 */
.L_x_146:
[----:B------:R-:W-:Y:S01]  /*4bc0*/  UIADD3 UR33, UPT, UPT, UR7, 0x50, URZ ;  /* 0x0000005007217890 */ /* 0x000fe2000fffe0ff */
[----:B------:R-:W-:Y:S01]  /*4bd0*/  PLOP3.LUT P0, PT, P1, P0, PT, 0xf2, 0x2f ;  /* 0x00000000002f781c */ /* 0x000fe20000f01e72 */
[----:B------:R-:W-:Y:S01]  /*4be0*/  UMOV UR38, 0x0 ;  /* 0x0000000000267882 */ /* 0x000fe20000000000 */
[----:B------:R-:W-:Y:S01]  /*4bf0*/  UMOV UR39, 0x10000000 ;  /* 0x1000000000277882 */ /* 0x000fe20000000000 */
[----:B------:R-:W-:Y:S01]  /*4c00*/  UMOV UR28, UR36 ;  /* 0x00000024001c7c82 */ /* 0x000fe20008000000 */
[----:B------:R-:W-:Y:S01]  /*4c10*/  UMOV UR12, UR36 ;  /* 0x00000024000c7c82 */ /* 0x000fe20008000000 */
[----:B------:R-:W-:Y:S01]  /*4c20*/  UMOV UR20, UR36 ;  /* 0x0000002400147c82 */ /* 0x000fe20008000000 */
[----:B------:R-:W-:Y:S01]  /*4c30*/  UMOV UR25, UR33 ;  /* 0x0000002100197c82 */ /* 0x000fe20008000000 */
[----:B------:R-:W-:Y:S01]  /*4c40*/  UMOV UR9, UR33 ;  /* 0x0000002100097c82 */ /* 0x000fe20008000000 */
[----:B------:R-:W-:Y:S05]  /*4c50*/  UMOV UR17, UR33 ;  /* 0x0000002100117c82 */ /* 0x000fea0008000000 */
[----:B--2---:R-:W-:Y:S01]  /*4c60*/  @!P0 IADD3 R2, P1, PT, R12, 0x580, RZ ;  /* 0x000005800c028810 */ /* 0x004fe20007f3e0ff */
[----:B------:R-:W-:Y:S01]  /*4c70*/  VOTEU.ALL UP1, P0 ;  /* 0x0000000000ff7886 */ /* 0x000fe20000020000 */
[----:B------:R-:W-:Y:S02]  /*4c80*/  VOTEU.ALL UP0, P0 ;  /* 0x0000000000ff7886 */ /* 0x000fe40000000000 */
[----:B------:R-:W-:Y:S01]  /*4c90*/  @!P0 R2UR UR5, R2 ;  /* 0x00000000020582ca */ /* 0x000fe200000e0000 */
[----:B------:R-:W-:Y:S01]  /*4ca0*/  @!P0 IMAD.X R0, RZ, RZ, R13, P1 ;  /* 0x000000ffff008224 */ /* 0x000fe200008e060d */
[----:B------:R-:W-:Y:S01]  /*4cb0*/  ISETP.NE.AND P1, PT, R10, 0x2, PT ;  /* 0x000000020a00780c */ /* 0x000fe20003f25270 */
[----:B------:R-:W-:Y:S02]  /*4cc0*/  @!UP0 USHF.L.U32 UR35, UR47, 0x6, URZ ;  /* 0x000000062f238899 */ /* 0x000fe400080006ff */
[----:B------:R-:W-:Y:S01]  /*4cd0*/  @!UP0 UIMAD UR34, UR48, 0x50, URZ ;  /* 0x00000050302288a4 */ /* 0x000fe2000f8e02ff */
[----:B------:R-:W-:Y:S01]  /*4ce0*/  @!P0 R2UR UR4, R0 ;  /* 0x00000000000482ca */ /* 0x000fe200000e0000 */
[----:B------:R-:W-:Y:S01]  /*4cf0*/  UIADD3 UR48, UPT, UPT, UR13, UR60, URZ ;  /* 0x0000003c0d307290 */ /* 0x000fe2000fffe0ff */
[----:B------:R-:W-:Y:S01]  /*4d00*/  SEL R0, RZ, 0x1, P1 ;  /* 0x00000001ff007807 */ /* 0x000fe20000800000 */
[----:B------:R-:W-:Y:S01]  /*4d10*/  @!UP0 UIADD3 UR26, UPT, UPT, UR34, 0x10, URZ ;  /* 0x00000010221a8890 */ /* 0x000fe2000fffe0ff */
[----:B------:R-:W-:Y:S01]  /*4d20*/  SEL R10, R10, RZ, P1 ;  /* 0x000000ff0a0a7207 */ /* 0x000fe20000800000 */
[----:B------:R-:W-:Y:S01]  /*4d30*/  @!UP0 UIADD3 UR10, UPT, UPT, UR34, 0x20, URZ ;  /* 0x00000020220a8890 */ /* 0x000fe2000fffe0ff */
[----:B------:R-:W-:Y:S01]  /*4d40*/  LOP3.LUT R9, R9, R0, RZ, 0x3c, !PT ;  /* 0x0000000009097212 */ /* 0x000fe200078e3cff */
[----:B------:R-:W-:Y:S01]  /*4d50*/  IMAD.U32 R2, RZ, RZ, UR5 ;  /* 0x00000005ff027e24 */ /* 0x000fe2000f8e00ff */
[----:B------:R-:W-:Y:S01]  /*4d60*/  UMOV UR27, UR35 ;  /* 0x00000023001b7c82 */ /* 0x000fe20008000000 */
[----:B------:R-:W-:Y:S01]  /*4d70*/  UMOV UR11, UR35 ;  /* 0x00000023000b7c82 */ /* 0x000fe20008000000 */
[----:B------:R-:W-:Y:S02]  /*4d80*/  @!UP0 UIADD3 UR18, UPT, UPT, UR34, 0x30, URZ ;  /* 0x0000003022128890 */ /* 0x000fe4000fffe0ff */
[----:B------:R-:W-:Y:S01]  /*4d90*/  @!P0 R2UR UR30, R2 ;  /* 0x00000000021e82ca */ /* 0x000fe200000e0000 */
[----:B------:R-:W-:Y:S01]  /*4da0*/  IMAD.U32 R3, RZ, RZ, UR4 ;  /* 0x00000004ff037e24 */ /* 0x000fe2000f8e00ff */
[----:B------:R-:W-:Y:S01]  /*4db0*/  @!UP0 UIMAD UR4, UR21, 0x2800, UR6 ;  /* 0x00002800150488a4 */ /* 0x000fe2000f8e0206 */
[----:B------:R-:W-:Y:S01]  /*4dc0*/  UMOV UR19, UR35 ;  /* 0x0000002300137c82 */ /* 0x000fe20008000000 */
[----:B------:R-:W-:Y:S02]  /*4dd0*/  UIADD3 UR47, UPT, UPT, UR14, UR61, URZ ;  /* 0x0000003d0e2f7290 */ /* 0x000fe4000fffe0ff */
[----:B------:R-:W-:Y:S01]  /*4de0*/  @!P0 R2UR UR31, R3 ;  /* 0x00000000031f82ca */ /* 0x000fe200000e0000 */
[----:B------:R-:W-:Y:S02]  /*4df0*/  @!UP0 UIADD3 UR32, UPT, UPT, UR4, 0x200, URZ ;  /* 0x0000020004208890 */ /* 0x000fe4000fffe0ff */
[----:B------:R-:W-:Y:S02]  /*4e00*/  @!UP0 UIADD3 UR24, UPT, UPT, UR4, 0xa00, URZ ;  /* 0x00000a0004188890 */ /* 0x000fe4000fffe0ff */
[----:B------:R-:W-:Y:S02]  /*4e10*/  @!UP0 UIADD3 UR8, UPT, UPT, UR4, 0x1200, URZ ;  /* 0x0000120004088890 */ /* 0x000fe4000fffe0ff */
[----:B------:R-:W-:Y:S06]  /*4e20*/  @!UP0 UIADD3 UR16, UPT, UPT, UR4, 0x1a00, URZ ;  /* 0x00001a0004108890 */ /* 0x000fec000fffe0ff */
[----:B------:R2:W-:Y:S01]  /*4e30*/  @!UP1 UTMALDG.3D [UR32], [UR30], desc[UR38] ;  /* 0x000026201e0095b4 */ /* 0x0005e20008011000 */
[----:B------:R-:W-:Y:S05]  /*4e40*/  VOTEU.ALL UP1, P0 ;  /* 0x0000000000ff7886 */ /* 0x000fea0000020000 */
[----:B------:R-:W-:Y:S01]  /*4e50*/  @!UP1 UTMALDG.3D [UR24], [UR30], desc[UR38] ;  /* 0x000026181e0095b4 */ /* 0x000fe20008011000 */
[----:B------:R-:W-:Y:S05]  /*4e60*/  VOTEU.ALL UP1, P0 ;  /* 0x0000000000ff7886 */ /* 0x000fea0000020000 */
[----:B------:R3:W-:Y:S01]  /*4e70*/  @!UP1 UTMALDG.3D [UR8], [UR30], desc[UR38] ;  /* 0x000026081e0095b4 */ /* 0x0007e20008011000 */
[----:B------:R-:W-:Y:S01]  /*4e80*/  UPLOP3.LUT UP1, UPT, UPT, UPT, UPT, 0x80, 0x8 ;  /* 0x000000000008789c */ /* 0x000fe20003f2f070 */
[----:B--2---:R-:W-:Y:S01]  /*4e90*/  UMOV UR36, UR29 ;  /* 0x0000001d00247c82 */ /* 0x004fe20008000000 */
[----:B---3--:R-:W-:Y:S02]  /*4ea0*/  @!UP0 UIADD3 UR10, UPT, UPT, UR34, 0x40, URZ ;  /* 0x00000040220a8890 */ /* 0x008fe4000fffe0ff */
[----:B------:R-:W-:Y:S01]  /*4eb0*/  @!UP0 UIADD3 UR8, UPT, UPT, UR4, 0x2200, URZ ;  /* 0x0000220004088890 */ /* 0x000fe2000fffe0ff */
[----:B------:R-:W-:Y:S01]  /*4ec0*/  VOTEU.ALL UP0, P0 ;  /* 0x0000000000ff7886 */ /* 0x000fe20000000000 */
[----:B------:R-:W-:Y:S04]  /*4ed0*/  UIADD3 UR4, UPT, UPT, UR21, 0x1, URZ ;  /* 0x0000000115047890 */ /* 0x000fe8000fffe0ff */
[----:B------:R2:W-:Y:S01]  /*4ee0*/  @!UP0 UTMALDG.3D [UR16], [UR30], desc[UR38] ;  /* 0x000026101e0085b4 */ /* 0x0005e20008011000 */
[----:B------:R-:W-:Y:S04]  /*4ef0*/  UISETP.NE.AND UP0, UPT, UR4, 0x2, UPT ;  /* 0x000000020400788c */ /* 0x000fe8000bf05270 */
[----:B------:R-:W-:Y:S02]  /*4f00*/  USEL UR5, URZ, 0x1, UP0 ;  /* 0x00000001ff057887 */ /* 0x000fe40008000000 */
[----:B------:R-:W-:Y:S02]  /*4f10*/  USEL UR21, UR4, URZ, UP0 ;  /* 0x000000ff04157287 */ /* 0x000fe40008000000 */
[----:B------:R-:W-:Y:S01]  /*4f20*/  VOTEU.ALL UP0, P0 ;  /* 0x0000000000ff7886 */ /* 0x000fe20000000000 */
[----:B------:R-:W-:Y:S01]  /*4f30*/  UPRMT UR4, UR42, 0x654, UR33 ;  /* 0x000006542a047896 */ /* 0x000fe20008000021 */
[----:B------:R-:W-:Y:S03]  /*4f40*/  LOP3.LUT R11, R11, UR5, RZ, 0x3c, !PT ;  /* 0x000000050b0b7c12 */ /* 0x000fe6000f8e3cff */
[----:B------:R2:W-:Y:S01]  /*4f50*/  @!UP0 UTMALDG.3D [UR8], [UR30], desc[UR38] ;  /* 0x000026081e0085b4 */ /* 0x0005e20008011000 */
[----:B------:R2:W-:Y:S04]  /*4f60*/  @!P0 SYNCS.ARRIVE.TRANS64.RED.A0TR RZ, [UR7+0x50], R8 ;  /* 0x00005008ffff89a7 */ /* 0x0005e80008300407 */
[----:B------:R-:W-:Y:S01]  /*4f70*/  SYNCS.ARRIVE.TRANS64.RED.A1T0 RZ, [UR4], RZ ;  /* 0x000000ffffff79a7 */ /* 0x000fe20008100404 */
[----:B------:R-:W-:Y:S05]  /*4f80*/  BRA.U UP3, `(.L_x_83) ;  /* 0xfffffff103fc7547 */ /* 0x000fea000b83ffff */
[----:B------:R-:W-:Y:S01]  /*4f90*/  UIADD3 UR6, UPT, UPT, UR6, 0x60, URZ ;  /* 0x0000006006067890 */ /* 0x000fe2000fffe0ff */
[----:B------:R-:W-:-:S03]  /*4fa0*/  SHF.L.U32 R2, R11, 0x1f, RZ ;  /* 0x0000001f0b027819 */ /* 0x000fc600000006ff */
[----:B------:R-:W-:-:S09]  /*4fb0*/  ULEA UR4, UR21, UR6, 0x3 ;  /* 0x0000000615047291 */ /* 0x000fd2000f8e18ff */
[----:B------:R-:W3:Y:S02]  /*4fc0*/  SYNCS.PHASECHK.TRANS64.TRYWAIT P0, [UR4], R2 ;  /* 0x00000002ff0075a7 */ /* 0x000ee40008001104 */
[----:B---3--:R-:W-:Y:S05]  /*4fd0*/  @!P0 BRA `(.L_x_84) ;  /* 0x0000003000648947 */ /* 0x008fea0003800000 */
.L_x_148:
[----:B------:R-:W-:-:S04]  /*4fe0*/  UIADD3 UR4, UPT, UPT, UR21, 0x1, URZ ;  /* 0x0000000115047890 */ /* 0x000fc8000fffe0ff */
[----:B------:R-:W-:-:S04]  /*4ff0*/  UISETP.NE.AND UP0, UPT, UR4, 0x2, UPT ;  /* 0x000000020400788c */ /* 0x000fc8000bf05270 */
[----:B------:R-:W-:Y:S02]  /*5000*/  USEL UR5, URZ, 0x1, UP0 ;  /* 0x00000001ff057887 */ /* 0x000fe40008000000 */
[----:B------:R-:W-:-:S04]  /*5010*/  USEL UR4, UR4, URZ, UP0 ;  /* 0x000000ff04047287 */ /* 0x000fc80008000000 */
[----:B------:R-:W-:Y:S01]  /*5020*/  ULEA UR4, UR4, UR6, 0x3 ;  /* 0x0000000604047291 */ /* 0x000fe2000f8e18ff */
[----:B---3--:R-:W-:-:S04]  /*5030*/  LOP3.LUT R2, R11, UR5, RZ, 0x3c, !PT ;  /* 0x000000050b027c12 */ /* 0x008fc8000f8e3cff */
[----:B------:R-:W-:Y:S01]  /*5040*/  SHF.L.U32 R2, R2, 0x1f, RZ ;  /* 0x0000001f02027819 */ /* 0x000fe200000006ff */
[----:B------:R-:W-:-:S07]  /*5050*/  IMAD.U32 R0, RZ, RZ, UR4 ;  /* 0x00000004ff007e24 */ /* 0x000fce000f8e00ff */
.L_x_85:
[----:B---3--:R3:W4:Y:S02]  /*5060*/  SYNCS.PHASECHK.TRANS64.TRYWAIT P0, [R0+URZ], R2 ;  /* 0x00000002000075a7 */ /* 0x00872400080011ff */
[----:B----4-:R-:W-:Y:S05]  /*5070*/  @!P0 NANOSLEEP.SYNCS 0x989680 ;  /* 0x009896800000895d */ /* 0x010fea0003900000 */
[----:B------:R-:W4:Y:S02]  /*5080*/  @!P0 SYNCS.PHASECHK.TRANS64 P0, [R0+URZ], R2 ;  /* 0x00000002000085a7 */ /* 0x000f2400080010ff */
[----:B-12-4-:R-:W-:Y:S05]  /*5090*/  @P0 EXIT ;  /* 0x000000000000094d */ /* 0x016fea0003800000 */
[----:B------:R-:W-:Y:S05]  /*50a0*/  BRA `(.L_x_85) ;  /* 0xfffffffc00ec7947 */ /* 0x000fea000383ffff */
.L_x_75:
[----:B------:R-:W-:-:S06]  /*50b0*/  UISETP.GE.AND UP0, UPT, UR20, 0x4, UPT ;  /* 0x000000041400788c */ /* 0x000fcc000bf06270 */
[----:B------:R-:W-:-:S13]  /*50c0*/  PLOP3.LUT P0, PT, PT, PT, UP0, 0x80, 0x8 ;  /* 0x000000000008781c */ /* 0x000fda0003f0f008 */
[----:B-1----:R-:W-:Y:S05]  /*50d0*/  @!P0 EXIT ;  /* 0x000000000000894d */ /* 0x002fea0003800000 */
[----:B------:R-:W-:Y:S01]  /*50e0*/  BAR.SYNC.DEFER_BLOCKING 0x6, 0xa0 ;  /* 0x0182800000007b1d */ /* 0x000fe20000010000 */
[C---:B------:R-:W-:Y:S01]  /*50f0*/  IMAD.SHL.U32 R96, R104.reuse, 0x8, RZ ;  /* 0x0000000868607824 */ /* 0x040fe200078e00ff */
[----:B------:R-:W-:Y:S01]  /*5100*/  SHF.R.U32.HI R6, RZ, 0x1, R104 ;  /* 0x00000001ff067819 */ /* 0x000fe20000011668 */
[----:B------:R-:W-:Y:S01]  /*5110*/  IMAD.SHL.U32 R2, R104, 0x10, RZ ;  /* 0x0000001068027824 */ /* 0x000fe200078e00ff */
[----:B------:R-:W-:Y:S01]  /*5120*/  CS2R R100, SRZ ;  /* 0x0000000000647805 */ /* 0x000fe2000001ff00 */
[----:B------:R-:W-:Y:S01]  /*5130*/  IMAD.MOV.U32 R103, RZ, RZ, 0x1 ;  /* 0x00000001ff677424 */ /* 0x000fe200078e00ff */
[----:B------:R-:W-:Y:S02]  /*5140*/  UMOV UR45, 0x400 ;  /* 0x00000400002d7882 */ /* 0x000fe40000000000 */
[----:B------:R-:W1:Y:S01]  /*5150*/  LDC.64 R92, c[0x0][0x888] ;  /* 0x00022200ff5c7b82 */ /* 0x000e620000000a00 */
[----:B------:R-:W-:Y:S01]  /*5160*/  ULEA UR45, UR42, UR45, 0x18 ;  /* 0x0000002d2a2d7291 */ /* 0x000fe2000f8ec0ff */
[----:B------:R-:W-:Y:S01]  /*5170*/  LOP3.LUT R96, R96, 0x300, RZ, 0xc0, !PT ;  /* 0x0000030060607812 */ /* 0x000fe200078ec0ff */
[----:B------:R-:W-:Y:S01]  /*5180*/  IMAD.MOV.U32 R56, RZ, RZ, RZ ;  /* 0x000000ffff387224 */ /* 0x000fe200078e00ff */
[----:B------:R-:W-:Y:S01]  /*5190*/  LOP3.LUT R3, R2, 0x40, RZ, 0xc0, !PT ;  /* 0x0000004002037812 */ /* 0x000fe200078ec0ff */
[----:B------:R-:W-:Y:S01]  /*51a0*/  IMAD.MOV.U32 R102, RZ, RZ, RZ ;  /* 0x000000ffff667224 */ /* 0x000fe200078e00ff */
[----:B------:R-:W-:Y:S01]  /*51b0*/  LOP3.LUT R96, R96, 0x30, R2, 0xf8, !PT ;  /* 0x0000003060607812 */ /* 0x000fe200078ef802 */
[----:B------:R-:W-:Y:S01]  /*51c0*/  IMAD.MOV.U32 R99, RZ, RZ, RZ ;  /* 0x000000ffff637224 */ /* 0x000fe200078e00ff */
[----:B------:R-:W2:Y:S01]  /*51d0*/  LDC.64 R94, c[0x0][0x890] ;  /* 0x00022400ff5e7b82 */ /* 0x000ea20000000a00 */
[----:B------:R-:W-:Y:S01]  /*51e0*/  LOP3.LUT R6, R3, 0x8, R6, 0xf8, !PT ;  /* 0x0000000803067812 */ /* 0x000fe200078ef806 */
[----:B------:R-:W-:Y:S01]  /*51f0*/  IMAD.SHL.U32 R3, R104, 0x2, RZ ;  /* 0x0000000268037824 */ /* 0x000fe200078e00ff */
[----:B------:R-:W-:Y:S01]  /*5200*/  LOP3.LUT R96, R96, 0x80, R2, 0xf8, !PT ;  /* 0x0000008060607812 */ /* 0x000fe200078ef802 */
[C---:B------:R-:W-:Y:S01]  /*5210*/  IMAD.U32 R2, R104.reuse, 0x10000, RZ ;  /* 0x0001000068027824 */ /* 0x040fe200078e00ff */
[----:B------:R-:W-:Y:S01]  /*5220*/  LOP3.LUT R104, R104, 0x60, RZ, 0xc0, !PT ;  /* 0x0000006068687812 */ /* 0x000fe200078ec0ff */
[----:B------:R-:W3:Y:S01]  /*5230*/  LDCU UR51, c[0x0][0x370] ;  /* 0x00006e00ff3377ac */ /* 0x000ee20008000800 */
[----:B------:R-:W-:Y:S01]  /*5240*/  LOP3.LUT R3, R6, 0x8, R3, 0x78, !PT ;  /* 0x0000000806037812 */ /* 0x000fe200078e7803 */
[----:B------:R-:W4:Y:S01]  /*5250*/  LDC.64 R90, c[0x0][0x8b0] ;  /* 0x00022c00ff5a7b82 */ /* 0x000f220000000a00 */
[----:B------:R-:W3:Y:S01]  /*5260*/  LDS R0, [UR45+0x130] ;  /* 0x0001302dff007984 */ /* 0x000ee20008000800 */
[----:B------:R-:W-:Y:S01]  /*5270*/  LOP3.LUT R2, R2, 0x600000, RZ, 0xc0, !PT ;  /* 0x0060000002027812 */ /* 0x000fe200078ec0ff */
[----:B------:R-:W1:Y:S01]  /*5280*/  LDCU UR44, c[0x0][0xb0c] ;  /* 0x00016180ff2c77ac */ /* 0x000e620008000800 */
[----:B------:R-:W-:Y:S01]  /*5290*/  LOP3.LUT R96, R96, R3, RZ, 0xfc, !PT ;  /* 0x0000000360607212 */ /* 0x000fe200078efcff */
[----:B------:R-:W1:Y:S03]  /*52a0*/  LDCU UR39, c[0x0][0xb30] ;  /* 0x00016600ff2777ac */ /* 0x000e660008000800 */
[----:B------:R-:W1:Y:S01]  /*52b0*/  LDC.64 R88, c[0x0][0x8a8] ;  /* 0x00022a00ff587b82 */ /* 0x000e620000000a00 */
[----:B------:R-:W1:Y:S01]  /*52c0*/  LDCU.64 UR58, c[0x0][0x888] ;  /* 0x00011100ff3a77ac */ /* 0x000e620008000a00 */
[----:B------:R-:W1:Y:S01]  /*52d0*/  LDCU.64 UR40, c[0x0][0xb28] ;  /* 0x00016500ff2877ac */ /* 0x000e620008000a00 */
[----:B------:R-:W1:Y:S01]  /*52e0*/  LDCU.128 UR52, c[0x0][0xb10] ;  /* 0x00016200ff3477ac */ /* 0x000e620008000c00 */
[----:B------:R-:W1:Y:S01]  /*52f0*/  LDCU UR50, c[0x0][0x374] ;  /* 0x00006e80ff3277ac */ /* 0x000e620008000800 */
[----:B------:R-:W-:Y:S01]  /*5300*/  UIADD3 UR62, UPT, UPT, UR45, 0x200, URZ ;  /* 0x000002002d3e7890 */ /* 0x000fe2000fffe0ff */
[----:B------:R-:W-:Y:S01]  /*5310*/  UMOV UR46, URZ ;  /* 0x000000ff002e7c82 */ /* 0x000fe20008000000 */
[----:B------:R-:W-:Y:S01]  /*5320*/  UMOV UR49, URZ ;  /* 0x000000ff00317c82 */ /* 0x000fe20008000000 */
[----:B--23--:R-:W-:-:S09]  /*5330*/  IMAD.IADD R2, R0, 0x1, R2 ;  /* 0x0000000100027824 */ /* 0x00cfd200078e0202 */
.L_x_109:
[----:B------:R-:W-:Y:S02]  /*5340*/  LEA R8, R99, UR45, 0x3 ;  /* 0x0000002d63087c11 */ /* 0x000fe4000f8e18ff */
[----:B------:R-:W-:Y:S02]  /*5350*/  SHF.L.U32 R0, R101, 0x1f, RZ ;  /* 0x0000001f65007819 */ /* 0x000fe400000006ff */
[----:B------:R-:W-:Y:S02]  /*5360*/  LEA R4, R99, UR45, 0x4 ;  /* 0x0000002d63047c11 */ /* 0x000fe4000f8e20ff */
[----:B------:R-:W2:Y:S02]  /*5370*/  SYNCS.PHASECHK.TRANS64.TRYWAIT P0, [R8+URZ+0x80], R0 ;  /* 0x00008000080075a7 */ /* 0x000ea400080011ff */
[----:B--2---:R-:W-:Y:S05]  /*5380*/  @!P0 BRA `(.L_x_86) ;  /* 0x0000002c00908947 */ /* 0x004fea0003800000 */
.L_x_149:
[----:B------:R-:W3:Y:S01]  /*5390*/  LDS.128 R4, [R4+0x110] ;  /* 0x0001100004047984 */ /* 0x000ee20000000c00 */
[----:B------:R-:W-:Y:S01]  /*53a0*/  UISETP.GE.AND UP0, UPT, UR43, 0x1, UPT ;  /* 0x000000012b00788c */ /* 0x000fe2000bf06270 */
[----:B------:R-:W-:Y:S01]  /*53b0*/  @!PT LDS RZ, [RZ] ;  /* 0x00000000fffff984 */ /* 0x000fe20000000800 */
[----:B------:R-:W-:Y:S01]  /*53c0*/  @!PT LDS RZ, [RZ] ;  /* 0x00000000fffff984 */ /* 0x000fe20000000800 */
[----:B------:R-:W-:Y:S01]  /*53d0*/  @!PT LDS RZ, [RZ] ;  /* 0x00000000fffff984 */ /* 0x000fe20000000800 */
[----:B------:R-:W-:Y:S01]  /*53e0*/  @!PT LDS RZ, [RZ] ;  /* 0x00000000fffff984 */ /* 0x000fe20000000800 */
[----:B------:R1:W-:Y:S06]  /*53f0*/  MEMBAR.ALL.CTA ;  /* 0x0000000000007992 */ /* 0x0003ec0000008000 */
[----:B-1----:R-:W1:Y:S01]  /*5400*/  FENCE.VIEW.ASYNC.S ;  /* 0x00000000000073c6 */ /* 0x002e620000000000 */
[----:B---3--:R-:W-:Y:S11]  /*5410*/  LOP3.LUT P0, RZ, R6, 0x1, RZ, 0xc0, !PT ;  /* 0x0000000106ff7812 */ /* 0x008ff6000780c0ff */
[----:B------:R-:W-:Y:S02]  /*5420*/  @!UPT UIADD3 URZ, UPT, UPT, URZ, URZ, URZ ;  /* 0x000000fffffff290 */ /* 0x000fe4000fffe0ff */
[----:B-1----:R-:W-:Y:S01]  /*5430*/  VOTEU.ANY UP1, P0 ;  /* 0x0000000000ff7886 */ /* 0x002fe20000020100 */
[----:B------:R-:W-:Y:S01]  /*5440*/  PLOP3.LUT P0, PT, PT, PT, UP1, 0x80, 0x8 ;  /* 0x000000000008781c */ /* 0x000fe20003f0f018 */
[----:B------:R-:W-:Y:S11]  /*5450*/  UP2UR UR56, UPR, URZ, 0x2 ;  /* 0x00000002ff387883 */ /* 0x000ff60008000000 */
[----:B------:R-:W-:Y:S01]  /*5460*/  @!UPT UIADD3 URZ, UPT, UPT, URZ, URZ, URZ ;  /* 0x000000fffffff290 */ /* 0x000fe2000fffe0ff */
        /* <DEDUP_REMOVED lines=13> */
[----:B------:R-:W2:Y:S01]  /*5540*/  LDCU UR12, c[0x0][0xb20] ;  /* 0x00016400ff0c77ac */ /* 0x000ea20008000800 */
[----:B------:R-:W-:Y:S02]  /*5550*/  UIMAD.WIDE.U32 UR4, UR50, UR55, URZ ;  /* 0x00000037320472a5 */ /* 0x000fe4000f8e00ff */
[----:B------:R-:W-:Y:S02]  /*5560*/  UIMAD.WIDE.U32 UR6, UR51, UR52, URZ ;  /* 0x00000034330672a5 */ /* 0x000fe4000f8e00ff */
[----:B------:R-:W-:Y:S02]  /*5570*/  UISETP.NE.AND UP0, UPT, UR54, 0x1, UPT ;  /* 0x000000013600788c */ /* 0x000fe4000bf05270 */
[----:B------:R-:W-:Y:S02]  /*5580*/  UIMAD.WIDE.U32 UR8, UR37, UR55, URZ ;  /* 0x00000037250872a5 */ /* 0x000fe4000f8e00ff */
[----:B------:R-:W-:Y:S02]  /*5590*/  UIMAD.WIDE.U32 UR10, UR38, UR52, URZ ;  /* 0x00000034260a72a5 */ /* 0x000fe4000f8e00ff */
[----:B------:R-:W-:Y:S02]  /*55a0*/  UISETP.NE.AND UP1, UPT, UR44, 0x1, UPT ;  /* 0x000000012c00788c */ /* 0x000fe4000bf25270 */
[----:B------:R-:W-:Y:S01]  /*55b0*/  UISETP.NE.AND UP2, UPT, UR43, 0x1, UPT ;  /* 0x000000012b00788c */ /* 0x000fe2000bf45270 */
[----:B------:R-:W-:Y:S02]  /*55c0*/  UMOV UR4, UR5 ;  /* 0x0000000500047c82 */ /* 0x000fe40008000000 */
[----:B--2---:R-:W-:Y:S03]  /*55d0*/  USHF.R.U32.HI UR5, URZ, UR12, UR4 ;  /* 0x0000000cff057299 */ /* 0x004fe60008011604 */
[----:B------:R-:W-:Y:S02]  /*55e0*/  UMOV UR4, UR7 ;  /* 0x0000000700047c82 */ /* 0x000fe40008000000 */
[----:B------:R-:W-:Y:S02]  /*55f0*/  USHF.R.U32.HI UR7, URZ, UR53, UR4 ;  /* 0x00000035ff077299 */ /* 0x000fe40008011604 */
[----:B------:R-:W-:Y:S02]  /*5600*/  USEL UR4, UR50, UR5, !UP0 ;  /* 0x0000000532047287 */ /* 0x000fe4000c000000 */
[----:B------:R-:W-:Y:S01]  /*5610*/  USEL UR7, UR51, UR7, !UP1 ;  /* 0x0000000733077287 */ /* 0x000fe2000c800000 */
[----:B------:R-:W-:Y:S01]  /*5620*/  UMOV UR5, UR9 ;  /* 0x0000000900057c82 */ /* 0x000fe20008000000 */
[----:B------:R-:W-:Y:S02]  /*5630*/  UIMAD.WIDE.U32 UR8, UR4, UR40, URZ ;  /* 0x00000028040872a5 */ /* 0x000fe4000f8e00ff */
[----:B------:R-:W-:Y:S03]  /*5640*/  USHF.R.U32.HI UR6, URZ, UR12, UR5 ;  /* 0x0000000cff067299 */ /* 0x000fe60008011605 */
[----:B------:R-:W-:Y:S01]  /*5650*/  UMOV UR5, UR11 ;  /* 0x0000000b00057c82 */ /* 0x000fe20008000000 */
[----:B------:R-:W-:Y:S02]  /*5660*/  UIMAD.WIDE.U32 UR10, UR7, UR40, URZ ;  /* 0x00000028070a72a5 */ /* 0x000fe4000f8e00ff */
[----:B------:R-:W-:Y:S02]  /*5670*/  USHF.R.U32.HI UR12, URZ, UR53, UR5 ;  /* 0x00000035ff0c7299 */ /* 0x000fe40008011605 */
[----:B------:R-:W-:Y:S01]  /*5680*/  USEL UR6, UR37, UR6, !UP0 ;  /* 0x0000000625067287 */ /* 0x000fe2000c000000 */
[----:B------:R-:W-:Y:S02]  /*5690*/  UMOV UR5, UR9 ;  /* 0x0000000900057c82 */ /* 0x000fe40008000000 */
[----:B------:R-:W-:Y:S01]  /*56a0*/  UMOV UR10, UR11 ;  /* 0x0000000b000a7c82 */ /* 0x000fe20008000000 */
[----:B------:R-:W-:Y:S02]  /*56b0*/  @UP2 USHF.R.U32.HI UR4, URZ, UR41, UR5 ;  /* 0x00000029ff042299 */ /* 0x000fe40008011605 */
[----:B------:R-:W-:Y:S02]  /*56c0*/  @UP2 USHF.R.U32.HI UR7, URZ, UR41, UR10 ;  /* 0x00000029ff072299 */ /* 0x000fe4000801160a */
[----:B------:R-:W-:Y:S02]  /*56d0*/  UIMAD UR4, UR43, UR4, URZ ;  /* 0x000000042b0472a4 */ /* 0x000fe4000f8e02ff */
[----:B------:R-:W-:Y:S02]  /*56e0*/  UIMAD.WIDE.U32 UR10, UR6, UR40, URZ ;  /* 0x00000028060a72a5 */ /* 0x000fe4000f8e00ff */
[----:B------:R-:W-:Y:S02]  /*56f0*/  USEL UR5, UR38, UR12, !UP1 ;  /* 0x0000000c26057287 */ /* 0x000fe4000c800000 */
[----:B------:R-:W-:Y:S02]  /*5700*/  UIMAD UR8, UR43, UR7, URZ ;  /* 0x000000072b0872a4 */ /* 0x000fe4000f8e02ff */
[----:B------:R-:W-:Y:S03]  /*5710*/  UISETP.GE.AND UP0, UPT, UR6, UR4, UPT ;  /* 0x000000040600728c */ /* 0x000fe6000bf06270 */
[----:B------:R-:W-:Y:S01]  /*5720*/  UMOV UR4, UR11 ;  /* 0x0000000b00047c82 */ /* 0x000fe20008000000 */
[----:B------:R-:W-:Y:S02]  /*5730*/  UISETP.GE.OR UP0, UPT, UR5, UR8, UP0 ;  /* 0x000000080500728c */ /* 0x000fe40008706670 */
[----:B------:R-:W-:Y:S02]  /*5740*/  USHF.R.U32.HI UR4, URZ, UR41, UR4 ;  /* 0x00000029ff047299 */ /* 0x000fe40008011604 */
[----:B------:R-:W-:Y:S02]  /*5750*/  UIMAD.WIDE.U32 UR8, UR5, UR40, URZ ;  /* 0x00000028050872a5 */ /* 0x000fe4000f8e00ff */
[----:B------:R-:W-:Y:S02]  /*5760*/  USEL UR11, UR6, UR4, !UP2 ;  /* 0x00000004060b7287 */ /* 0x000fe4000d000000 */
[----:B------:R-:W-:Y:S02]  /*5770*/  UIADD3 UR8, UPT, UPT, -UR5, URZ, URZ ;  /* 0x000000ff05087290 */ /* 0x000fe4000fffe1ff */
[----:B------:R-:W-:Y:S01]  /*5780*/  UIADD3 UR10, UPT, UPT, -UR11, URZ, URZ ;  /* 0x000000ff0b0a7290 */ /* 0x000fe2000fffe1ff */
[----:B------:R-:W-:Y:S01]  /*5790*/  @!UP0 UMOV UR4, UR9 ;  /* 0x0000000900048c82 */ /* 0x000fe20008000000 */
[----:B------:R-:W-:Y:S02]  /*57a0*/  UIADD3 UR9, UPT, UPT, -UR6, URZ, URZ ;  /* 0x000000ff06097290 */ /* 0x000fe4000fffe1ff */
[----:B------:R-:W-:Y:S02]  /*57b0*/  @!UP0 USHF.R.U32.HI UR4, URZ, UR41, UR4 ;  /* 0x00000029ff048299 */ /* 0x000fe40008011604 */
[----:B------:R-:W-:Y:S02]  /*57c0*/  UIMAD UR10, UR43, UR10, UR6 ;  /* 0x0000000a2b0a72a4 */ /* 0x000fe4000f8e0206 */
[----:B------:R-:W-:Y:S04]  /*57d0*/  @!UP0 USEL UR4, UR5, UR4, !UP2 ;  /* 0x0000000405048287 */ /* 0x000fe8000d000000 */
[----:B------:R-:W-:Y:S02]  /*57e0*/  @!UP0 UIMAD UR10, UR7, UR10, UR4 ;  /* 0x0000000a070a82a4 */ /* 0x000fe4000f8e0204 */
[----:B------:R-:W-:Y:S02]  /*57f0*/  @!UP0 UIADD3 UR11, UPT, UPT, UR11, -UR4, URZ ;  /* 0x800000040b0b8290 */ /* 0x000fe4000fffe0ff */
[----:B------:R-:W-:Y:S02]  /*5800*/  UIMAD UR7, UR44, UR8, UR38 ;  /* 0x000000082c0772a4 */ /* 0x000fe4000f8e0226 */
[----:B------:R-:W-:Y:S02]  /*5810*/  @!UP0 UIMAD UR6, UR11, UR43, UR5 ;  /* 0x0000002b0b0682a4 */ /* 0x000fe4000f8e0205 */
[----:B------:R-:W-:Y:S01]  /*5820*/  UIMAD UR4, UR54, UR9, UR37 ;  /* 0x00000009360472a4 */ /* 0x000fe2000f8e0225 */
[----:B------:R-:W-:Y:S02]  /*5830*/  @!UP0 UMOV UR5, UR10 ;  /* 0x0000000a00058c82 */ /* 0x000fe40008000000 */
[----:B------:R-:W-:Y:S02]  /*5840*/  UIMAD UR38, UR5, UR44, UR7 ;  /* 0x0000002c052672a4 */ /* 0x000fe4000f8e0207 */
[----:B------:R-:W-:Y:S11]  /*5850*/  UIMAD UR37, UR6, UR54, UR4 ;  /* 0x00000036062572a4 */ /* 0x000ff6000f8e0204 */
[----:B------:R-:W-:Y:S01]  /*5860*/  @!UPT UIADD3 URZ, UPT, UPT, URZ, URZ, URZ ;  /* 0x000000fffffff290 */ /* 0x000fe2000fffe0ff */
.L_x_87:
[----:B------:R-:W-:Y:S01]  /*5870*/  UISETP.NE.AND UP0, UPT, UR39, 0x1, UPT ;  /* 0x000000012700788c */ /* 0x000fe2000bf05270 */
[----:B------:R-:W-:Y:S10]  /*5880*/  IADD3 R99, PT, PT, R99, 0x1, RZ ;  /* 0x0000000163637810 */ /* 0x000ff40007ffe0ff */
[----:B------:R-:W2:Y:S01]  /*5890*/  @!UP0 LDCU.128 UR12, c[0x0][0xb10] ;  /* 0x00016200ff0c87ac */ /* 0x000ea20008000c00 */
[----:B------:R-:W3:Y:S01]  /*58a0*/  @!UP0 LDCU UR5, c[0x0][0xb0c] ;  /* 0x00016180ff0587ac */ /* 0x000ee20008000800 */
[----:B------:R-:W4:Y:S01]  /*58b0*/  @!UP0 LDCU UR10, c[0x0][0xb20] ;  /* 0x00016400ff0a87ac */ /* 0x000f220008000800 */
[----:B--2---:R-:W-:Y:S02]  /*58c0*/  UIMAD.WIDE.U32 UR8, UR38, UR12, URZ ;  /* 0x0000000c260872a5 */ /* 0x004fe4000f8e00ff */
[----:B------:R-:W-:Y:S02]  /*58d0*/  UIMAD.WIDE.U32 UR6, UR37, UR15, URZ ;  /* 0x0000000f250672a5 */ /* 0x000fe4000f8e00ff */
[----:B------:R-:W-:Y:S03]  /*58e0*/  @!UP0 UISETP.NE.AND UP1, UPT, UR14, 0x1, UPT ;  /* 0x000000010e00888c */ /* 0x000fe6000bf25270 */
[----:B------:R-:W-:Y:S01]  /*58f0*/  @!UP0 UMOV UR4, UR9 ;  /* 0x0000000900048c82 */ /* 0x000fe20008000000 */
[----:B---3--:R-:W-:Y:S02]  /*5900*/  @!UP0 UISETP.NE.AND UP2, UPT, UR5, 0x1, UPT ;  /* 0x000000010500888c */ /* 0x008fe4000bf45270 */
[----:B------:R-:W-:Y:S01]  /*5910*/  @!UP0 USHF.R.U32.HI UR4, URZ, UR13, UR4 ;  /* 0x0000000dff048299 */ /* 0x000fe20008011604 */
[----:B------:R-:W-:Y:S02]  /*5920*/  @!UP0 UMOV UR6, UR7 ;  /* 0x0000000700068c82 */ /* 0x000fe40008000000 */
[----:B----4-:R-:W-:Y:S02]  /*5930*/  @!UP0 USHF.R.U32.HI UR6, URZ, UR10, UR6 ;  /* 0x0000000aff068299 */ /* 0x010fe40008011606 */
[----:B------:R-:W-:Y:S02]  /*5940*/  @!UP0 USEL UR7, UR38, UR4, !UP2 ;  /* 0x0000000426078287 */ /* 0x000fe4000d000000 */
[----:B------:R-:W-:Y:S04]  /*5950*/  @!UP0 USEL UR6, UR37, UR6, !UP1 ;  /* 0x0000000625068287 */ /* 0x000fe8000c800000 */
[----:B------:R-:W-:Y:S02]  /*5960*/  @!UP0 UIADD3 UR4, UPT, UPT, -UR7, UR6, URZ ;  /* 0x0000000607048290 */ /* 0x000fe4000fffe1ff */
[----:B------:R-:W-:Y:S02]  /*5970*/  @!UP0 UIADD3 UR6, UPT, UPT, UR7, -UR6, URZ ;  /* 0x8000000607068290 */ /* 0x000fe4000fffe0ff */
[----:B------:R-:W-:Y:S02]  /*5980*/  @!UP0 UIMAD UR38, UR4, UR5, UR38 ;  /* 0x00000005042682a4 */ /* 0x000fe4000f8e0226 */
[----:B------:R-:W-:Y:S02]  /*5990*/  @!UP0 UIMAD UR37, UR6, UR14, UR37 ;  /* 0x0000000e062582a4 */ /* 0x000fe4000f8e0225 */
[----:B------:R-:W-:Y:S09]  /*59a0*/  ULOP3.LUT UP0, URZ, UR62, 0x90, URZ, 0xc0, !UPT ;  /* 0x000000903eff7892 */ /* 0x000ff2000f80c0ff */
[----:B------:R-:W-:Y:S05]  /*59b0*/  BRA.U !UP0, `(.L_x_88) ;  /* 0x00000001087c7547 */ /* 0x000fea000b800000 */
[----:B------:R-:W2:Y:S01]  /*59c0*/  LDCU.64 UR8, c[0x4][0x80] ;  /* 0x01001000ff0877ac */ /* 0x000ea20008000a00 */
[----:B------:R-:W-:Y:S01]  /*59d0*/  MOV R16, 0x0 ;  /* 0x0000000000107802 */ /* 0x000fe20000000f00 */
[----:B------:R-:W-:Y:S02]  /*59e0*/  HFMA2 R12, -RZ, RZ, 0, 5.9604644775390625e-08 ;  /* 0x00000001ff0c7431 */ /* 0x000fe400000001ff */
[----:B------:R-:W-:Y:S01]  /*59f0*/  IMAD.MOV.U32 R8, RZ, RZ, 0x70 ;  /* 0x00000070ff087424 */ /* 0x000fe200078e00ff */
[----:B------:R3:W4:Y:S01]  /*5a00*/  LDC.64 R14, c[0x4][R16] ;  /* 0x01000000100e7b82 */ /* 0x0007220000000a00 */
[----:B------:R-:W1:Y:S01]  /*5a10*/  LDCU.64 UR6, c[0x4][0x88] ;  /* 0x01001100ff0677ac */ /* 0x000e620008000a00 */
[----:B------:R-:W-:Y:S01]  /*5a20*/  IMAD.MOV.U32 R13, RZ, RZ, RZ ;  /* 0x000000ffff0d7224 */ /* 0x000fe200078e00ff */
[----:B------:R-:W1:Y:S01]  /*5a30*/  LDCU.64 UR4, c[0x4][0x8] ;  /* 0x01000100ff0477ac */ /* 0x000e620008000a00 */
[----:B--2---:R-:W-:Y:S01]  /*5a40*/  MOV R5, UR9 ;  /* 0x0000000900057c02 */ /* 0x004fe20008000f00 */
[----:B------:R-:W-:Y:S01]  /*5a50*/  IMAD.U32 R4, RZ, RZ, UR8 ;  /* 0x00000008ff047e24 */ /* 0x000fe2000f8e00ff */
[----:B-1----:R-:W-:Y:S01]  /*5a60*/  MOV R7, UR7 ;  /* 0x0000000700077c02 */ /* 0x002fe20008000f00 */
[----:B------:R-:W-:Y:S01]  /*5a70*/  IMAD.U32 R6, RZ, RZ, UR6 ;  /* 0x00000006ff067e24 */ /* 0x000fe2000f8e00ff */
[----:B------:R-:W-:Y:S01]  /*5a80*/  MOV R11, UR5 ;  /* 0x00000005000b7c02 */ /* 0x000fe20008000f00 */
[----:B------:R-:W-:Y:S02]  /*5a90*/  IMAD.U32 R10, RZ, RZ, UR4 ;  /* 0x00000004ff0a7e24 */ /* 0x000fe4000f8e00ff */
[----:B------:R-:W-:Y:S07]  /*5aa0*/  LEPC R20, `(.L_x_89) ;  /* 0x000000001014794e */ /* 0x000fee0000000000 */
[----:B---345:R-:W-:Y:S05]  /*5ab0*/  CALL.ABS.NOINC R14 ;  /* 0x000000000e007343 */ /* 0x038fea0003c00000 */
.L_x_89:
[----:B------:R-:W1:Y:S01]  /*5ac0*/  LDCU.64 UR8, c[0x4][0x80] ;  /* 0x01001000ff0877ac */ /* 0x000e620008000a00 */
[----:B------:R-:W2:Y:S01]  /*5ad0*/  LDC.64 R16, c[0x4][R16] ;  /* 0x0100000010107b82 */ /* 0x000ea20000000a00 */
[----:B------:R-:W-:Y:S02]  /*5ae0*/  HFMA2 R12, -RZ, RZ, 0, 5.9604644775390625e-08 ;  /* 0x00000001ff0c7431 */ /* 0x000fe400000001ff */
[----:B------:R-:W-:Y:S02]  /*5af0*/  IMAD.MOV.U32 R8, RZ, RZ, 0x70 ;  /* 0x00000070ff087424 */ /* 0x000fe400078e00ff */
[----:B------:R-:W-:Y:S01]  /*5b00*/  IMAD.MOV.U32 R13, RZ, RZ, RZ ;  /* 0x000000ffff0d7224 */ /* 0x000fe200078e00ff */
[----:B------:R-:W3:Y:S01]  /*5b10*/  LDCU.64 UR6, c[0x4][0x88] ;  /* 0x01001100ff0677ac */ /* 0x000ee20008000a00 */
[----:B------:R-:W4:Y:S01]  /*5b20*/  LDCU.64 UR4, c[0x4][0x8] ;  /* 0x01000100ff0477ac */ /* 0x000f220008000a00 */
[----:B-1----:R-:W-:Y:S02]  /*5b30*/  MOV R4, UR8 ;  /* 0x0000000800047c02 */ /* 0x002fe40008000f00 */
[----:B------:R-:W-:Y:S02]  /*5b40*/  MOV R5, UR9 ;  /* 0x0000000900057c02 */ /* 0x000fe40008000f00 */
[----:B---3--:R-:W-:Y:S01]  /*5b50*/  MOV R7, UR7 ;  /* 0x0000000700077c02 */ /* 0x008fe20008000f00 */
[----:B------:R-:W-:Y:S01]  /*5b60*/  IMAD.U32 R6, RZ, RZ, UR6 ;  /* 0x00000006ff067e24 */ /* 0x000fe2000f8e00ff */
[----:B----4-:R-:W-:Y:S01]  /*5b70*/  MOV R11, UR5 ;  /* 0x00000005000b7c02 */ /* 0x010fe20008000f00 */
[----:B------:R-:W-:Y:S02]  /*5b80*/  IMAD.U32 R10, RZ, RZ, UR4 ;  /* 0x00000004ff0a7e24 */ /* 0x000fe4000f8e00ff */
[----:B------:R-:W-:Y:S07]  /*5b90*/  LEPC R20, `(.L_x_88) ;  /* 0x000000001014794e */ /* 0x000fee0000000000 */
[----:B--2---:R-:W-:Y:S05]  /*5ba0*/  CALL.ABS.NOINC R16 ;  /* 0x0000000010007343 */ /* 0x004fea0003c00000 */
.L_x_88:
[----:B------:R-:W-:Y:S01]  /*5bb0*/  ISETP.NE.U32.AND P3, PT, R94, RZ, PT ;  /* 0x000000ff5e00720c */ /* 0x000fe20003f65070 */
[----:B------:R-:W-:Y:S01]  /*5bc0*/  UISETP.NE.AND UP1, UPT, UR63, URZ, UPT ;  /* 0x000000ff3f00728c */ /* 0x000fe2000bf25270 */
[----:B------:R-:W-:Y:S02]  /*5bd0*/  ISETP.NE.U32.AND P4, PT, R90, RZ, PT ;  /* 0x000000ff5a00720c */ /* 0x000fe40003f85070 */
[----:B------:R-:W-:Y:S02]  /*5be0*/  ISETP.NE.AND.EX P3, PT, R95, RZ, PT, P3 ;  /* 0x000000ff5f00720c */ /* 0x000fe40003f65330 */
[----:B------:R-:W-:Y:S02]  /*5bf0*/  PLOP3.LUT P1, PT, PT, PT, PT, 0x8, 0x80 ;  /* 0x000000000080781c */ /* 0x000fe40003f2e170 */
[----:B------:R-:W-:Y:S02]  /*5c00*/  PLOP3.LUT P0, PT, PT, PT, UP1, 0x80, 0x8 ;  /* 0x000000000008781c */ /* 0x000fe40003f0f018 */
[----:B------:R-:W-:Y:S02]  /*5c10*/  ISETP.NE.AND.EX P4, PT, R91, RZ, PT, P4 ;  /* 0x000000ff5b00720c */ /* 0x000fe40003f85340 */
[----:B------:R-:W2:Y:S09]  /*5c20*/  @UP1 LDCU.64 UR4, c[0x0][0x888] ;  /* 0x00011100ff0417ac */ /* 0x000eb20008000a00 */
[----:B------:R-:W-:Y:S01]  /*5c30*/  @P0 PLOP3.LUT P1, PT, P3, PT, PT, 0x80, 0x8 ;  /* 0x000000000008081c */ /* 0x000fe20001f2f070 */
[----:B--2---:R-:W-:Y:S04]  /*5c40*/  @UP1 UISETP.NE.U32.AND UP0, UPT, UR4, URZ, UPT ;  /* 0x000000ff0400128c */ /* 0x004fe8000bf05070 */
[----:B------:R-:W-:Y:S04]  /*5c50*/  @UP1 UISETP.NE.AND.EX UP0, UPT, UR5, URZ, UPT, UP0 ;  /* 0x000000ff0500128c */ /* 0x000fe8000bf05300 */
[----:B------:R-:W-:Y:S01]  /*5c60*/  @UP1 USEL UR4, URZ, 0xffffffff, UP0 ;  /* 0xffffffffff041887 */ /* 0x000fe20008000000 */
[----:B------:R-:W-:Y:S11]  /*5c70*/  @!P3 BRA `(.L_x_90) ;  /* 0x000000000030b947 */ /* 0x000ff60003800000 */
[----:B------:R-:W-:Y:S01]  /*5c80*/  ISETP.NE.U32.AND P2, PT, R92, RZ, PT ;  /* 0x000000ff5c00720c */ /* 0x000fe20003f45070 */
[----:B------:R-:W2:Y:S01]  /*5c90*/  LDCU.64 UR6, c[0x0][0x358] ;  /* 0x00006b00ff0677ac */ /* 0x000ea20008000a00 */
[----:B------:R-:W-:Y:S02]  /*5ca0*/  IMAD.MOV.U32 R97, RZ, RZ, 0x1 ;  /* 0x00000001ff617424 */ /* 0x000fe400078e00ff */
[----:B------:R-:W-:Y:S11]  /*5cb0*/  ISETP.NE.AND.EX P2, PT, R93, RZ, PT, P2 ;  /* 0x000000ff5d00720c */ /* 0x000ff60003f45320 */
[----:B------:R-:W-:Y:S02]  /*5cc0*/  @!UPT UIADD3 URZ, UPT, UPT, URZ, URZ, URZ ;  /* 0x000000fffffff290 */ /* 0x000fe4000fffe0ff */
[----:B------:R-:W3:Y:S01]  /*5cd0*/  @P2 LDC.64 R4, c[0x0][0x888] ;  /* 0x00022200ff042b82 */ /* 0x000ee20000000a00 */
[----:B-1----:R-:W-:Y:S04]  /*5ce0*/  @P2 IMAD R0, R94, UR36, RZ ;  /* 0x000000245e002c24 */ /* 0x002fe8000f8e02ff */
[----:B---3--:R-:W-:Y:S04]  /*5cf0*/  @P2 IMAD.WIDE R4, R0, 0x4, R4 ;  /* 0x0000000400042825 */ /* 0x008fe800078e0204 */
[----:B------:R-:W-:Y:S01]  /*5d00*/  HFMA2 R0, -RZ, RZ, 0, 5.9604644775390625e-08 ;  /* 0x00000001ff007431 */ /* 0x000fe200000001ff */
[----:B--2--5:R2:W5:Y:S04]  /*5d10*/  @P2 LDG.E R58, desc[UR6][R4.64] ;  /* 0x00000006043a2981 */ /* 0x024568000c1e1900 */
[----:B------:R-:W-:Y:S01]  /*5d20*/  @!P2 PRMT R97, R0, 0x7610, R97 ;  /* 0x000076100061a816 */ /* 0x000fe20000000061 */
[----:B--2---:R-:W3:Y:S06]  /*5d30*/  @!P2 LDC R58, c[0x0][0x880] ;  /* 0x00022000ff3aab82 */ /* 0x004eec0000000800 */
.L_x_90:
[----:B------:R-:W-:Y:S05]  /*5d40*/  @!P4 BRA `(.L_x_91) ;  /* 0x000000000024c947 */ /* 0x000fea0003800000 */
[----:B------:R-:W-:Y:S01]  /*5d50*/  ISETP.NE.U32.AND P2, PT, R88, RZ, PT ;  /* 0x000000ff5800720c */ /* 0x000fe20003f45070 */
[----:B------:R-:W2:Y:S03]  /*5d60*/  LDCU.64 UR6, c[0x0][0x358] ;  /* 0x00006b00ff0677ac */ /* 0x000ea60008000a00 */
[----:B------:R-:W-:Y:S11]  /*5d70*/  ISETP.NE.AND.EX P2, PT, R89, RZ, PT, P2 ;  /* 0x000000ff5900720c */ /* 0x000ff60003f45320 */
[----:B------:R-:W-:Y:S02]  /*5d80*/  @!UPT UIADD3 URZ, UPT, UPT, URZ, URZ, URZ ;  /* 0x000000fffffff290 */ /* 0x000fe4000fffe0ff */
[----:B------:R-:W4:Y:S01]  /*5d90*/  @P2 LDC.64 R4, c[0x0][0x8a8] ;  /* 0x00022a00ff042b82 */ /* 0x000f220000000a00 */
[----:B-1----:R-:W-:Y:S04]  /*5da0*/  @P2 IMAD R0, R90, UR36, RZ ;  /* 0x000000245a002c24 */ /* 0x002fe8000f8e02ff */
[----:B----4-:R-:W-:Y:S05]  /*5db0*/  @P2 IMAD.WIDE R4, R0, 0x4, R4 ;  /* 0x0000000400042825 */ /* 0x010fea00078e0204 */
[----:B--2--5:R2:W5:Y:S02]  /*5dc0*/  @P2 LDG.E R57, desc[UR6][R4.64] ;  /* 0x0000000604392981 */ /* 0x024564000c1e1900 */
[----:B--2---:R-:W4:Y:S02]  /*5dd0*/  @!P2 LDC R57, c[0x0][0x8a0] ;  /* 0x00022800ff39ab82 */ /* 0x004f240000000800 */
.L_x_91:
[----:B---3-5:R-:W-:Y:S01]  /*5de0*/  @P0 FSETP.NEU.AND P4, PT, R58, RZ, PT ;  /* 0x000000ff3a00020b */ /* 0x028fe20003f8d000 */
[----:B-1----:R-:W-:Y:S01]  /*5df0*/  IMAD.U32 R0, RZ, RZ, UR4 ;  /* 0x00000004ff007e24 */ /* 0x002fe2000f8e00ff */
[----:B------:R-:W-:Y:S01]  /*5e00*/  @P0 LOP3.LUT P2, RZ, R97, 0xff, RZ, 0xc0, !PT ;  /* 0x000000ff61ff0812 */ /* 0x000fe2000784c0ff */
[----:B------:R-:W-:Y:S01]  /*5e10*/  BSSY B1, `(.L_x_92) ;  /* 0x000003e000017945 */ /* 0x000fe20003800000 */
[----:B------:R-:W-:Y:S02]  /*5e20*/  @P0 SEL R3, RZ, 0xffffffff, P4 ;  /* 0xffffffffff030807 */ /* 0x000fe40002000000 */
[----:B------:R-:W-:Y:S02]  /*5e30*/  CS2R R86, SRZ ;  /* 0x0000000000567805 */ /* 0x000fe4000001ff00 */
[----:B------:R-:W-:Y:S02]  /*5e40*/  LEA R17, R56, UR45, 0x3 ;  /* 0x0000002d38117c11 */ /* 0x000fe4000f8e18ff */
[----:B------:R-:W-:Y:S02]  /*5e50*/  CS2R R84, SRZ ;  /* 0x0000000000547805 */ /* 0x000fe4000001ff00 */
[----:B------:R-:W-:Y:S01]  /*5e60*/  @P1 SEL R3, R0, R3, !P2 ;  /* 0x0000000300031207 */ /* 0x000fe20005000000 */
[----:B------:R-:W-:Y:S01]  /*5e70*/  IMAD.U32 R0, RZ, RZ, UR46 ;  /* 0x0000002eff007e24 */ /* 0x000fe2000f8e00ff */
[----:B------:R-:W-:Y:S02]  /*5e80*/  PLOP3.LUT P5, PT, PT, PT, PT, 0x8, 0x80 ;  /* 0x000000000080781c */ /* 0x000fe40003fae170 */
[----:B------:R-:W-:Y:S02]  /*5e90*/  CS2R R78, SRZ ;  /* 0x00000000004e7805 */ /* 0x000fe4000001ff00 */
[----:B------:R-:W-:Y:S02]  /*5ea0*/  @P0 LOP3.LUT R3, R3, 0x1, RZ, 0xc0, !PT ;  /* 0x0000000103030812 */ /* 0x000fe400078ec0ff */
[----:B------:R-:W-:Y:S02]  /*5eb0*/  CS2R R76, SRZ ;  /* 0x00000000004c7805 */ /* 0x000fe4000001ff00 */
[----:B------:R-:W-:Y:S02]  /*5ec0*/  LEA R0, R0, UR45, 0x3 ;  /* 0x0000002d00007c11 */ /* 0x000fe4000f8e18ff */
[----:B------:R-:W-:Y:S02]  /*5ed0*/  CS2R R70, SRZ ;  /* 0x0000000000467805 */ /* 0x000fe4000001ff00 */
[----:B------:R-:W-:Y:S02]  /*5ee0*/  ISETP.NE.U32.OR P6, PT, R3, 0x1, !P0 ;  /* 0x000000010300780c */ /* 0x000fe400047c5470 */
[----:B------:R-:W-:Y:S02]  /*5ef0*/  CS2R R68, SRZ ;  /* 0x0000000000447805 */ /* 0x000fe4000001ff00 */
[----:B------:R-:W-:Y:S02]  /*5f00*/  LOP3.LUT R3, R103, 0x1, RZ, 0x3c, !PT ;  /* 0x0000000167037812 */ /* 0x000fe400078e3cff */
[----:B------:R-:W-:Y:S02]  /*5f10*/  CS2R R62, SRZ ;  /* 0x00000000003e7805 */ /* 0x000fe4000001ff00 */
[----:B------:R-:W-:Y:S02]  /*5f20*/  P2R R105, PR, RZ, 0x40 ;  /* 0x00000040ff697803 */ /* 0x000fe40000000000 */
[----:B------:R-:W-:Y:S02]  /*5f30*/  CS2R R60, SRZ ;  /* 0x00000000003c7805 */ /* 0x000fe4000001ff00 */
[----:B------:R-:W-:Y:S02]  /*5f40*/  CS2R R66, SRZ ;  /* 0x0000000000427805 */ /* 0x000fe4000001ff00 */
[----:B------:R-:W-:Y:S02]  /*5f50*/  CS2R R64, SRZ ;  /* 0x0000000000407805 */ /* 0x000fe4000001ff00 */
[----:B------:R-:W-:Y:S04]  /*5f60*/  @P6 SHF.L.U32 R4, R3, 0x1f, RZ ;  /* 0x0000001f03046819 */ /* 0x000fe800000006ff */
[----:B------:R1:W2:Y:S02]  /*5f70*/  @P6 SYNCS.PHASECHK.TRANS64.TRYWAIT P0, [R0+URZ+0x50], R4 ;  /* 0x00005004000065a7 */ /* 0x0002a400080011ff */
[----:B-1----:R-:W-:Y:S04]  /*5f80*/  SHF.L.U32 R4, R102, 0x1f, RZ ;  /* 0x0000001f66047819 */ /* 0x002fe800000006ff */
[----:B------:R1:W3:Y:S01]  /*5f90*/  SYNCS.PHASECHK.TRANS64.TRYWAIT P4, [R17+URZ+0xa0], R4 ;  /* 0x0000a004110075a7 */ /* 0x0002e200080811ff */
[----:B--2---:R-:W-:Y:S01]  /*5fa0*/  @P6 PLOP3.LUT P5, PT, P0, PT, PT, 0x8, 0x80 ;  /* 0x000000000080681c */ /* 0x004fe200007ae170 */
[----:B------:R-:W-:Y:S01]  /*5fb0*/  @!UPT UIADD3 URZ, UPT, UPT, URZ, URZ, URZ ;  /* 0x000000fffffff290 */ /* 0x000fe2000fffe0ff */
[----:B-1----:R-:W-:Y:S11]  /*5fc0*/  @!P6 BRA `(.L_x_93) ;  /* 0x000000000088e947 */ /* 0x002ff60003800000 */
[----:B------:R-:W-:Y:S01]  /*5fd0*/  ISETP.NE.U32.AND P0, PT, RZ, UR58, PT ;  /* 0x0000003aff007c0c */ /* 0x000fe2000bf05070 */
[----:B------:R-:W-:Y:S01]  /*5fe0*/  BSSY B0, `(.L_x_94) ;  /* 0x000000d000007945 */ /* 0x000fe20003800000 */
[----:B------:R-:W-:Y:S02]  /*5ff0*/  FSETP.NEU.AND P2, PT, R58, RZ, PT ;  /* 0x000000ff3a00720b */ /* 0x000fe40003f4d000 */
[----:B------:R-:W-:Y:S02]  /*6000*/  ISETP.NE.AND.EX P0, PT, RZ, UR59, PT, P0 ;  /* 0x0000003bff007c0c */ /* 0x000fe4000bf05300 */
[----:B------:R-:W-:Y:S02]  /*6010*/  LOP3.LUT P1, RZ, R97, 0xff, RZ, 0xc0, !PT ;  /* 0x000000ff61ff7812 */ /* 0x000fe4000782c0ff */
[----:B------:R-:W-:Y:S02]  /*6020*/  SEL R6, RZ, 0xffffffff, P2 ;  /* 0xffffffffff067807 */ /* 0x000fe40001000000 */
[----:B------:R-:W-:Y:S04]  /*6030*/  SEL R5, RZ, 0xffffffff, P0 ;  /* 0xffffffffff057807 */ /* 0x000fe80000000000 */
[----:B------:R-:W-:Y:S01]  /*6040*/  @P3 SEL R6, R5, R6, !P1 ;  /* 0x0000000605063207 */ /* 0x000fe20004800000 */
[----:B------:R-:W-:Y:S03]  /*6050*/  IMAD.U32 R5, RZ, RZ, UR46 ;  /* 0x0000002eff057e24 */ /* 0x000fe6000f8e00ff */
[----:B------:R-:W-:Y:S01]  /*6060*/  LOP3.LUT R6, R6, 0x1, RZ, 0xc0, !PT ;  /* 0x0000000106067812 */ /* 0x000fe200078ec0ff */
[----:B------:R-:W-:Y:S06]  /*6070*/  @!P5 BRA `(.L_x_95) ;  /* 0x00000000000cd947 */ /* 0x000fec0003800000 */
[----:B------:R-:W-:Y:S04]  /*6080*/  SHF.L.U32 R3, R3, 0x1f, RZ ;  /* 0x0000001f03037819 */ /* 0x000fe800000006ff */
[----:B------:R-:W1:Y:S02]  /*6090*/  SYNCS.PHASECHK.TRANS64.TRYWAIT P0, [R0+URZ+0x50], R3 ;  /* 0x00005003000075a7 */ /* 0x000e6400080011ff */
[----:B-1----:R-:W-:Y:S05]  /*60a0*/  @!P0 BRA `(.L_x_96) ;  /* 0x00000020005c8947 */ /* 0x002fea0003800000 */
.L_x_95:
[----:B------:R-:W-:Y:S05]  /*60b0*/  BSYNC B0 ;  /* 0x0000000000007941 */ /* 0x000fea0003800000 */
.L_x_94:
[----:B------:R-:W-:Y:S02]  /*60c0*/  ISETP.NE.U32.AND P0, PT, R6, 0x1, PT ;  /* 0x000000010600780c */ /* 0x000fe40003f05070 */
[----:B------:R-:W-:Y:S02]  /*60d0*/  CS2R R66, SRZ ;  /* 0x0000000000427805 */ /* 0x000fe4000001ff00 */
[----:B------:R-:W-:Y:S02]  /*60e0*/  CS2R R64, SRZ ;  /* 0x0000000000407805 */ /* 0x000fe4000001ff00 */
[----:B------:R-:W-:Y:S02]  /*60f0*/  CS2R R62, SRZ ;  /* 0x00000000003e7805 */ /* 0x000fe4000001ff00 */
[----:B------:R-:W-:Y:S02]  /*6100*/  CS2R R60, SRZ ;  /* 0x00000000003c7805 */ /* 0x000fe4000001ff00 */
[----:B------:R-:W-:Y:S02]  /*6110*/  CS2R R70, SRZ ;  /* 0x0000000000467805 */ /* 0x000fe4000001ff00 */
[----:B------:R-:W-:Y:S02]  /*6120*/  CS2R R68, SRZ ;  /* 0x0000000000447805 */ /* 0x000fe4000001ff00 */
[----:B------:R-:W-:Y:S02]  /*6130*/  CS2R R78, SRZ ;  /* 0x00000000004e7805 */ /* 0x000fe4000001ff00 */
[----:B------:R-:W-:Y:S01]  /*6140*/  CS2R R76, SRZ ;  /* 0x00000000004c7805 */ /* 0x000fe2000001ff00 */
[----:B------:R-:W-:Y:S01]  /*6150*/  IMAD.MOV.U32 R86, RZ, RZ, RZ ;  /* 0x000000ffff567224 */ /* 0x000fe200078e00ff */
[----:B------:R-:W-:Y:S01]  /*6160*/  CS2R R84, SRZ ;  /* 0x0000000000547805 */ /* 0x000fe2000001ff00 */
[----:B-1----:R-:W-:Y:S01]  /*6170*/  @P0 IMAD R0, R5, 0x1400, R96 ;  /* 0x0000140005000824 */ /* 0x002fe200078e0260 */
[----:B------:R-:W-:Y:S05]  /*6180*/  @P0 WARPSYNC.ALL ;  /* 0x0000000000000948 */ /* 0x000fea0003800000 */
[----:B------:R-:W-:Y:S05]  /*6190*/  @P0 LEA R0, R0, UR45, 0x1 ;  /* 0x0000002d00000c11 */ /* 0x000fea000f8e08ff */
[----:B------:R1:W2:Y:S04]  /*61a0*/  @P0 LDSM.16.M88.4 R64, [R0+0x200] ;  /* 0x000200000040083b */ /* 0x0002a80000000200 */
[----:B------:R1:W1:Y:S04]  /*61b0*/  @P0 LDSM.16.M88.4 R60, [R0+0xa00] ;  /* 0x000a0000003c083b */ /* 0x0002680000000200 */
[----:B------:R1:W1:Y:S04]  /*61c0*/  @P0 LDSM.16.M88.4 R68, [R0+0x1200] ;  /* 0x001200000044083b */ /* 0x0002680000000200 */
[----:B------:R1:W1:Y:S04]  /*61d0*/  @P0 LDSM.16.M88.4 R76, [R0+0x1a00] ;  /* 0x001a0000004c083b */ /* 0x0002680000000200 */
[----:B------:R1:W1:Y:S02]  /*61e0*/  @P0 LDSM.16.M88.4 R84, [R0+0x2200] ;  /* 0x002200000054083b */ /* 0x0002640000000200 */
.L_x_93:
[----:B------:R-:W-:Y:S05]  /*61f0*/  BSYNC B1 ;  /* 0x0000000000017941 */ /* 0x000fea0003800000 */
.L_x_92:
[----:B-1----:R-:W-:Y:S04]  /*6200*/  LEA.HI R0, R56, R56, RZ, 0x1 ;  /* 0x0000003838007211 */ /* 0x002fe800078f08ff */
[----:B------:R-:W-:Y:S02]  /*6210*/  SHF.R.U32.HI R3, RZ, 0x1, R0 ;  /* 0x00000001ff037819 */ /* 0x000fe40000011600 */
[----:B------:R-:W-:Y:S03]  /*6220*/  LOP3.LUT R0, R0, 0xffe, RZ, 0xc0, !PT ;  /* 0x00000ffe00007812 */ /* 0x000fe600078ec0ff */
[----:B------:R-:W-:Y:S02]  /*6230*/  IMAD R3, R3, 0x50, R2 ;  /* 0x0000005003037824 */ /* 0x000fe400078e0202 */
[----:B------:R-:W-:Y:S04]  /*6240*/  IMAD.IADD R0, R56, 0x1, -R0 ;  /* 0x0000000138007824 */ /* 0x000fe800078e0a00 */
[----:B------:R-:W-:Y:S05]  /*6250*/  IMAD R16, R0, 0x100000, R3 ;  /* 0x0010000000107824 */ /* 0x000fea00078e0203 */
[----:B------:R-:W-:Y:S04]  /*6260*/  SHF.R.U32.HI R0, RZ, 0x15, R16 ;  /* 0x00000015ff007819 */ /* 0x000fe80000011610 */
[----:B------:R-:W-:Y:S01]  /*6270*/  LOP3.LUT P0, RZ, R0, 0x3, R98, 0x48, !PT ;  /* 0x0000000300ff7812 */ /* 0x000fe20007804862 */
[----:B------:R-:W-:Y:S01]  /*6280*/  @!UPT UIADD3 URZ, UPT, UPT, URZ, URZ, URZ ;  /* 0x000000fffffff290 */ /* 0x000fe2000fffe0ff */
[----:B---3--:R-:W-:Y:S11]  /*6290*/  @P4 BRA `(.L_x_97) ;  /* 0x0000000000084947 */ /* 0x008ff60003800000 */
[----:B------:R-:W1:Y:S02]  /*62a0*/  SYNCS.PHASECHK.TRANS64.TRYWAIT P1, [R17+URZ+0xa0], R4 ;  /* 0x0000a004110075a7 */ /* 0x000e6400080211ff */
[----:B-1----:R-:W-:Y:S05]  /*62b0*/  @!P1 BRA `(.L_x_98) ;  /* 0x0000001c00ec9947 */ /* 0x002fea0003800000 */
.L_x_97:
[----:B------:R-:W-:Y:S05]  /*62c0*/  @!P0 BRA `(.L_x_99) ;  /* 0x0000000000408947 */ /* 0x000fea0003800000 */
[----:B------:R-:W3:Y:S01]  /*62d0*/  LDCU.64 UR8, c[0x4][0x70] ;  /* 0x01000e00ff0877ac */ /* 0x000ee20008000a00 */
[----:B------:R-:W-:Y:S01]  /*62e0*/  MOV R15, 0x0 ;  /* 0x00000000000f7802 */ /* 0x000fe20000000f00 */
[----:B------:R-:W-:Y:S02]  /*62f0*/  HFMA2 R12, -RZ, RZ, 0, 5.9604644775390625e-08 ;  /* 0x00000001ff0c7431 */ /* 0x000fe400000001ff */
[----:B------:R-:W-:Y:S02]  /*6300*/  IMAD.MOV.U32 R8, RZ, RZ, 0x192 ;  /* 0x00000192ff087424 */ /* 0x000fe400078e00ff */
[----:B------:R-:W-:Y:S01]  /*6310*/  IMAD.MOV.U32 R13, RZ, RZ, RZ ;  /* 0x000000ffff0d7224 */ /* 0x000fe200078e00ff */
[----:B------:R-:W5:Y:S01]  /*6320*/  LDCU.64 UR6, c[0x4][0x78] ;  /* 0x01000f00ff0677ac */ /* 0x000f620008000a00 */
[----:B------:R-:W2:Y:S01]  /*6330*/  LDC.64 R14, c[0x4][R15] ;  /* 0x010000000f0e7b82 */ /* 0x000ea20000000a00 */
[----:B------:R-:W4:Y:S01]  /*6340*/  LDCU.64 UR4, c[0x4][0x10] ;  /* 0x01000200ff0477ac */ /* 0x000f220008000a00 */
[----:B---3--:R-:W-:Y:S01]  /*6350*/  MOV R5, UR9 ;  /* 0x0000000900057c02 */ /* 0x008fe20008000f00 */
[----:B-1----:R-:W-:Y:S01]  /*6360*/  IMAD.U32 R4, RZ, RZ, UR8 ;  /* 0x00000008ff047e24 */ /* 0x002fe2000f8e00ff */
[----:B-----5:R-:W-:Y:S01]  /*6370*/  MOV R7, UR7 ;  /* 0x0000000700077c02 */ /* 0x020fe20008000f00 */
[----:B------:R-:W-:Y:S01]  /*6380*/  IMAD.U32 R6, RZ, RZ, UR6 ;  /* 0x00000006ff067e24 */ /* 0x000fe2000f8e00ff */
[----:B----4-:R-:W-:Y:S01]  /*6390*/  MOV R11, UR5 ;  /* 0x00000005000b7c02 */ /* 0x010fe20008000f00 */
[----:B------:R-:W-:Y:S02]  /*63a0*/  IMAD.U32 R10, RZ, RZ, UR4 ;  /* 0x00000004ff0a7e24 */ /* 0x000fe4000f8e00ff */
[----:B------:R-:W-:Y:S07]  /*63b0*/  LEPC R20, `(.L_x_99) ;  /* 0x000000001014794e */ /* 0x000fee0000000000 */
[----:B--2---:R-:W-:Y:S05]  /*63c0*/  CALL.ABS.NOINC R14 ;  /* 0x000000000e007343 */ /* 0x004fea0003c00000 */
.L_x_99:
[----:B------:R-:W-:Y:S05]  /*63d0*/  WARPSYNC.ALL ;  /* 0x0000000000007948 */ /* 0x000fea0003800000 */
[C---:B------:R-:W-:Y:S01]  /*63e0*/  R2UR UR4, R16.reuse ;  /* 0x00000000100472ca */ /* 0x040fe200000e0000 */
[----:B------:R-:W-:Y:S05]  /*63f0*/  VIADD R0, R16, 0x10 ;  /* 0x0000001010007836 */ /* 0x000fea0000000000 */
[----:B------:R-:W-:Y:S04]  /*6400*/  SHF.R.U32.HI R0, RZ, 0x15, R0 ;  /* 0x00000015ff007819 */ /* 0x000fe80000011600 */
[----:B------:R-:W-:Y:S03]  /*6410*/  LOP3.LUT P0, RZ, R0, 0x3, R98, 0x48, !PT ;  /* 0x0000000300ff7812 */ /* 0x000fe60007804862 */
[----:B------:R-:W3:Y:S10]  /*6420*/  LDTM.16dp256bit.x2 R48, tmem[UR4] ;  /* 0x00000004003079ee */ /* 0x000ef400080a0000 */
[----:B---3--:R-:W-:Y:S05]  /*6430*/  @!P0 BRA `(.L_x_100) ;  /* 0x0000000000408947 */ /* 0x008fea0003800000 */
        /* <DEDUP_REMOVED lines=16> */
.L_x_100:
[----:B------:R-:W-:Y:S05]  /*6540*/  WARPSYNC.ALL ;  /* 0x0000000000007948 */ /* 0x000fea0003800000 */
[C---:B------:R-:W-:Y:S01]  /*6550*/  R2UR UR4, R16.reuse ;  /* 0x00000000100472ca */ /* 0x040fe200000e0000 */
[----:B------:R-:W-:Y:S05]  /*6560*/  VIADD R0, R16, 0x20 ;  /* 0x0000002010007836 */ /* 0x000fea0000000000 */
[----:B------:R-:W-:Y:S04]  /*6570*/  SHF.R.U32.HI R0, RZ, 0x15, R0 ;  /* 0x00000015ff007819 */ /* 0x000fe80000011600 */
[----:B------:R-:W-:Y:S03]  /*6580*/  LOP3.LUT P0, RZ, R0, 0x3, R98, 0x48, !PT ;  /* 0x0000000300ff7812 */ /* 0x000fe60007804862 */
[----:B------:R-:W3:Y:S10]  /*6590*/  LDTM.16dp256bit.x2 R40, tmem[UR4+0x10] ;  /* 0x00001004002879ee */ /* 0x000ef400080a0000 */
        /* <DEDUP_REMOVED lines=17> */
.L_x_101:
        /* <DEDUP_REMOVED lines=23> */
.L_x_102:
        /* <DEDUP_REMOVED lines=23> */
.L_x_103:
[----:B------:R-:W-:Y:S01]  /*6990*/  ISETP.NE.AND P0, PT, R104, RZ, PT ;  /* 0x000000ff6800720c */ /* 0x000fe20003f05270 */
[----:B------:R-:W-:Y:S05]  /*69a0*/  WARPSYNC.ALL ;  /* 0x0000000000007948 */ /* 0x000fea0003800000 */
[----:B------:R-:W-:Y:S01]  /*69b0*/  R2UR UR4, R16 ;  /* 0x00000000100472ca */ /* 0x000fe200000e0000 */
[C---:B----4-:R-:W-:Y:S01]  /*69c0*/  FMUL R0, R57.reuse, R48 ;  /* 0x0000003039007220 */ /* 0x050fe20000400000 */
[C---:B--2---:R-:W-:Y:S01]  /*69d0*/  SHF.L.U32 R48, R64.reuse, 0x10, RZ ;  /* 0x0000001040307819 */ /* 0x044fe200000006ff */
[C---:B------:R-:W-:Y:S01]  /*69e0*/  FMUL R3, R57.reuse, R49 ;  /* 0x0000003139037220 */ /* 0x040fe20000400000 */
[----:B------:R-:W-:Y:S01]  /*69f0*/  LOP3.LUT R49, R64, 0xffff0000, RZ, 0xc0, !PT ;  /* 0xffff000040317812 */ /* 0x000fe200078ec0ff */
[----:B------:R-:W-:Y:S01]  /*6a00*/  FMUL R12, R57, R50 ;  /* 0x00000032390c7220 */ /* 0x000fe20000400000 */
[----:B------:R-:W-:Y:S01]  /*6a10*/  SHF.L.U32 R50, R65, 0x10, RZ ;  /* 0x0000001041327819 */ /* 0x000fe200000006ff */
[C---:B------:R-:W-:Y:S01]  /*6a20*/  FFMA R0, R58.reuse, R48, R0 ;  /* 0x000000303a007223 */ /* 0x040fe20000000000 */
[----:B------:R-:W-:Y:S01]  /*6a30*/  R2UR UR5, R17 ;  /* 0x00000000110572ca */ /* 0x000fe200000e0000 */
[C---:B------:R-:W-:Y:S01]  /*6a40*/  FFMA R3, R58.reuse, R49, R3 ;  /* 0x000000313a037223 */ /* 0x040fe20000000003 */
[----:B------:R-:W-:Y:S01]  /*6a50*/  SHF.L.U32 R59, R63, 0x10, RZ ;  /* 0x000000103f3b7819 */ /* 0x000fe200000006ff */
[----:B------:R-:W-:Y:S01]  /*6a60*/  FFMA R12, R58, R50, R12 ;  /* 0x000000323a0c7223 */ /* 0x000fe2000000000c */
[----:B------:R-:W-:Y:S01]  /*6a70*/  LOP3.LUT R64, R69, 0xffff0000, RZ, 0xc0, !PT ;  /* 0xffff000045407812 */ /* 0x000fe200078ec0ff */
[----:B-1----:R-:W1:Y:S01]  /*6a80*/  LDTM.16dp256bit.x2 R4, tmem[UR4+0x40] ;  /* 0x00004004000479ee */ /* 0x002e6200080a0000 */
[----:B------:R-:W-:Y:S01]  /*6a90*/  F2FP.BF16.F32.PACK_AB R48, R3, R0 ;  /* 0x000000000330723e */ /* 0x000fe200000010ff */
[----:B------:R-:W-:Y:S01]  /*6aa0*/  NOP ;  /* 0x0000000000007918 */ /* 0x000fe20000000000 */
[----:B------:R-:W-:Y:S01]  /*6ab0*/  MOV R0, UR46 ;  /* 0x0000002e00007c02 */ /* 0x000fe20008000f00 */
[----:B------:R-:W-:Y:S01]  /*6ac0*/  FMUL R13, R57, R51 ;  /* 0x00000033390d7220 */ /* 0x000fe20000400000 */
[----:B------:R-:W-:Y:S01]  /*6ad0*/  LOP3.LUT R51, R65, 0xffff0000, RZ, 0xc0, !PT ;  /* 0xffff000041337812 */ /* 0x000fe200078ec0ff */
[----:B------:R-:W-:Y:S01]  /*6ae0*/  FMUL R14, R57, R52 ;  /* 0x00000034390e7220 */ /* 0x000fe20000400000 */
[----:B------:R-:W-:Y:S01]  /*6af0*/  SHF.L.U32 R52, R66, 0x10, RZ ;  /* 0x0000001042347819 */ /* 0x000fe200000006ff */
[----:B------:R-:W-:Y:S01]  /*6b00*/  UIADD3 UR4, UPT, UPT, UR5, 0xc0, URZ ;  /* 0x000000c005047890 */ /* 0x000fe2000fffe0ff */
[----:B------:R-:W-:Y:S01]  /*6b10*/  SHF.L.U32 R65, R70, 0x10, RZ ;  /* 0x0000001046417819 */ /* 0x000fe200000006ff */
[----:B------:R-:W-:Y:S01]  /*6b20*/  FFMA R13, R58, R51, R13 ;  /* 0x000000333a0d7223 */ /* 0x000fe2000000000d */
[----:B------:R-:W-:Y:S01]  /*6b30*/  LOP3.LUT R72, R77, 0xffff0000, RZ, 0xc0, !PT ;  /* 0xffff00004d487812 */ /* 0x000fe200078ec0ff */
[----:B------:R-:W-:Y:S01]  /*6b40*/  UPRMT UR4, UR42, 0x654, UR4 ;  /* 0x000006542a047896 */ /* 0x000fe20008000004 */
[----:B------:R-:W-:Y:S01]  /*6b50*/  SHF.L.U32 R73, R78, 0x10, RZ ;  /* 0x000000104e497819 */ /* 0x000fe200000006ff */
[C---:B------:R-:W-:Y:S01]  /*6b60*/  FMUL R15, R57.reuse, R53 ;  /* 0x00000035390f7220 */ /* 0x040fe20000400000 */
[----:B------:R-:W-:Y:S01]  /*6b70*/  LOP3.LUT R53, R66, 0xffff0000, RZ, 0xc0, !PT ;  /* 0xffff000042357812 */ /* 0x000fe200078ec0ff */
[----:B------:R-:W-:Y:S01]  /*6b80*/  FMUL R16, R57, R54 ;  /* 0x0000003639107220 */ /* 0x000fe20000400000 */
[----:B------:R-:W-:Y:S01]  /*6b90*/  SHF.L.U32 R54, R67, 0x10, RZ ;  /* 0x0000001043367819 */ /* 0x000fe200000006ff */
[----:B------:R-:W-:Y:S01]  /*6ba0*/  FMUL R17, R57, R55 ;  /* 0x0000003739117220 */ /* 0x000fe20000400000 */
[----:B------:R-:W-:Y:S01]  /*6bb0*/  LOP3.LUT R55, R67, 0xffff0000, RZ, 0xc0, !PT ;  /* 0xffff000043377812 */ /* 0x000fe200078ec0ff */
[C---:B------:R-:W-:Y:S01]  /*6bc0*/  FMUL R20, R57.reuse, R42 ;  /* 0x0000002a39147220 */ /* 0x040fe20000400000 */
[C---:B------:R-:W-:Y:S01]  /*6bd0*/  SHF.L.U32 R42, R60.reuse, 0x10, RZ ;  /* 0x000000103c2a7819 */ /* 0x040fe200000006ff */
[----:B------:R-:W-:Y:S01]  /*6be0*/  FMUL R21, R57, R43 ;  /* 0x0000002b39157220 */ /* 0x000fe20000400000 */
[----:B------:R-:W-:Y:S01]  /*6bf0*/  LOP3.LUT R43, R60, 0xffff0000, RZ, 0xc0, !PT ;  /* 0xffff00003c2b7812 */ /* 0x000fe200078ec0ff */
[C---:B------:R-:W-:Y:S01]  /*6c00*/  FFMA R14, R58.reuse, R52, R14 ;  /* 0x000000343a0e7223 */ /* 0x040fe2000000000e */
[----:B------:R-:W-:Y:S01]  /*6c10*/  LOP3.LUT R60, R63, 0xffff0000, RZ, 0xc0, !PT ;  /* 0xffff00003f3c7812 */ /* 0x000fe200078ec0ff */
[----:B------:R-:W-:Y:S01]  /*6c20*/  FMUL R18, R57, R40 ;  /* 0x0000002839127220 */ /* 0x000fe20000400000 */
[----:B------:R-:W-:Y:S01]  /*6c30*/  SHF.L.U32 R63, R69, 0x10, RZ ;  /* 0x00000010453f7819 */ /* 0x000fe200000006ff */
[----:B------:R-:W-:Y:S01]  /*6c40*/  FMUL R22, R57, R44 ;  /* 0x0000002c39167220 */ /* 0x000fe20000400000 */
[----:B------:R-:W-:Y:S01]  /*6c50*/  SHF.L.U32 R44, R61, 0x10, RZ ;  /* 0x000000103d2c7819 */ /* 0x000fe200000006ff */
[----:B------:R-:W-:Y:S01]  /*6c60*/  FFMA R15, R58, R53, R15 ;  /* 0x000000353a0f7223 */ /* 0x000fe2000000000f */
[----:B------:R-:W-:Y:S01]  /*6c70*/  LOP3.LUT R66, R70, 0xffff0000, RZ, 0xc0, !PT ;  /* 0xffff000046427812 */ /* 0x000fe200078ec0ff */
[----:B------:R-:W-:Y:S01]  /*6c80*/  FMUL R19, R57, R41 ;  /* 0x0000002939137220 */ /* 0x000fe20000400000 */
[----:B------:R-:W-:Y:S01]  /*6c90*/  SHF.L.U32 R67, R71, 0x10, RZ ;  /* 0x0000001047437819 */ /* 0x000fe200000006ff */
[----:B------:R-:W-:Y:S01]  /*6ca0*/  FMUL R23, R57, R45 ;  /* 0x0000002d39177220 */ /* 0x000fe20000400000 */
[----:B------:R-:W-:Y:S01]  /*6cb0*/  LOP3.LUT R45, R61, 0xffff0000, RZ, 0xc0, !PT ;  /* 0xffff00003d2d7812 */ /* 0x000fe200078ec0ff */
[----:B------:R-:W-:Y:S01]  /*6cc0*/  FFMA R16, R58, R54, R16 ;  /* 0x000000363a107223 */ /* 0x000fe20000000010 */
[----:B------:R-:W-:Y:S01]  /*6cd0*/  SHF.L.U32 R61, R68, 0x10, RZ ;  /* 0x00000010443d7819 */ /* 0x000fe200000006ff */
[C---:B------:R-:W-:Y:S01]  /*6ce0*/  FMUL R40, R57.reuse, R46 ;  /* 0x0000002e39287220 */ /* 0x040fe20000400000 */
[----:B------:R-:W-:Y:S01]  /*6cf0*/  SHF.L.U32 R46, R62, 0x10, RZ ;  /* 0x000000103e2e7819 */ /* 0x000fe200000006ff */
[----:B------:R-:W-:Y:S01]  /*6d00*/  FFMA R17, R58, R55, R17 ;  /* 0x000000373a117223 */ /* 0x000fe20000000011 */
[----:B------:R-:W-:Y:S01]  /*6d10*/  SHF.L.U32 R69, R76, 0x10, RZ ;  /* 0x000000104c457819 */ /* 0x000fe200000006ff */
[----:B------:R-:W-:Y:S01]  /*6d20*/  FMUL R41, R57, R47 ;  /* 0x0000002f39297220 */ /* 0x000fe20000400000 */
[----:B------:R-:W-:Y:S01]  /*6d30*/  LOP3.LUT R47, R62, 0xffff0000, RZ, 0xc0, !PT ;  /* 0xffff00003e2f7812 */ /* 0x000fe200078ec0ff */
[----:B------:R-:W-:Y:S01]  /*6d40*/  FFMA R18, R58, R42, R18 ;  /* 0x0000002a3a127223 */ /* 0x000fe20000000012 */
[----:B------:R-:W-:Y:S01]  /*6d50*/  LOP3.LUT R62, R68, 0xffff0000, RZ, 0xc0, !PT ;  /* 0xffff0000443e7812 */ /* 0x000fe200078ec0ff */
[C---:B------:R-:W-:Y:S01]  /*6d60*/  FFMA R19, R58.reuse, R43, R19 ;  /* 0x0000002b3a137223 */ /* 0x040fe20000000013 */
[----:B------:R-:W-:Y:S01]  /*6d70*/  LOP3.LUT R68, R71, 0xffff0000, RZ, 0xc0, !PT ;  /* 0xffff000047447812 */ /* 0x000fe200078ec0ff */
[----:B------:R-:W-:Y:S01]  /*6d80*/  FFMA R20, R58, R44, R20 ;  /* 0x0000002c3a147223 */ /* 0x000fe20000000014 */
[----:B------:R-:W-:Y:S01]  /*6d90*/  LOP3.LUT R70, R76, 0xffff0000, RZ, 0xc0, !PT ;  /* 0xffff00004c467812 */ /* 0x000fe200078ec0ff */
[C---:B------:R-:W-:Y:S01]  /*6da0*/  FFMA R21, R58.reuse, R45, R21 ;  /* 0x0000002d3a157223 */ /* 0x040fe20000000015 */
[----:B------:R-:W-:Y:S01]  /*6db0*/  SHF.L.U32 R71, R77, 0x10, RZ ;  /* 0x000000104d477819 */ /* 0x000fe200000006ff */
[----:B------:R-:W-:Y:S01]  /*6dc0*/  FFMA R22, R58, R46, R22 ;  /* 0x0000002e3a167223 */ /* 0x000fe20000000016 */
[----:B------:R-:W-:Y:S01]  /*6dd0*/  LOP3.LUT R74, R78, 0xffff0000, RZ, 0xc0, !PT ;  /* 0xffff00004e4a7812 */ /* 0x000fe200078ec0ff */
[----:B------:R-:W-:Y:S01]  /*6de0*/  FMUL R32, R57, R32 ;  /* 0x0000002039207220 */ /* 0x000fe20000400000 */
[C---:B------:R-:W-:Y:S01]  /*6df0*/  SHF.L.U32 R75, R79.reuse, 0x10, RZ ;  /* 0x000000104f4b7819 */ /* 0x040fe200000006ff */
[----:B------:R-:W-:Y:S01]  /*6e00*/  FFMA R23, R58, R47, R23 ;  /* 0x0000002f3a177223 */ /* 0x000fe20000000017 */
[----:B------:R-:W-:Y:S01]  /*6e10*/  LOP3.LUT R76, R79, 0xffff0000, RZ, 0xc0, !PT ;  /* 0xffff00004f4c7812 */ /* 0x000fe200078ec0ff */
[C---:B------:R-:W-:Y:S01]  /*6e20*/  FMUL R33, R57.reuse, R33 ;  /* 0x0000002139217220 */ /* 0x040fe20000400000 */
[----:B------:R-:W-:Y:S01]  /*6e30*/  SHF.L.U32 R77, R84, 0x10, RZ ;  /* 0x00000010544d7819 */ /* 0x000fe200000006ff */
[----:B------:R-:W-:Y:S01]  /*6e40*/  FFMA R40, R58, R59, R40 ;  /* 0x0000003b3a287223 */ /* 0x000fe20000000028 */
[----:B------:R-:W-:Y:S01]  /*6e50*/  LOP3.LUT R78, R84, 0xffff0000, RZ, 0xc0, !PT ;  /* 0xffff0000544e7812 */ /* 0x000fe200078ec0ff */
[----:B------:R-:W-:Y:S01]  /*6e60*/  FMUL R34, R57, R34 ;  /* 0x0000002239227220 */ /* 0x000fe20000400000 */
[----:B------:R-:W-:Y:S01]  /*6e70*/  F2FP.BF16.F32.PACK_AB R49, R13, R12 ;  /* 0x0000000c0d31723e */ /* 0x000fe200000010ff */
[C---:B------:R-:W-:Y:S01]  /*6e80*/  FFMA R41, R58.reuse, R60, R41 ;  /* 0x0000003c3a297223 */ /* 0x040fe20000000029 */
[----:B------:R-:W-:Y:S01]  /*6e90*/  F2FP.BF16.F32.PACK_AB R50, R15, R14 ;  /* 0x0000000e0f32723e */ /* 0x000fe200000010ff */
[----:B------:R-:W-:Y:S01]  /*6ea0*/  FMUL R35, R57, R35 ;  /* 0x0000002339237220 */ /* 0x000fe20000400000 */
[----:B------:R-:W-:Y:S01]  /*6eb0*/  F2FP.BF16.F32.PACK_AB R51, R17, R16 ;  /* 0x000000101133723e */ /* 0x000fe200000010ff */
[C---:B------:R-:W-:Y:S01]  /*6ec0*/  FFMA R32, R58.reuse, R61, R32 ;  /* 0x0000003d3a207223 */ /* 0x040fe20000000020 */
[----:B------:R-:W-:Y:S01]  /*6ed0*/  SHF.L.U32 R79, R85, 0x10, RZ ;  /* 0x00000010554f7819 */ /* 0x000fe200000006ff */
[----:B------:R-:W-:Y:S01]  /*6ee0*/  FMUL R36, R57, R36 ;  /* 0x0000002439247220 */ /* 0x000fe20000400000 */
[----:B------:R-:W-:Y:S01]  /*6ef0*/  LOP3.LUT R80, R85, 0xffff0000, RZ, 0xc0, !PT ;  /* 0xffff000055507812 */ /* 0x000fe200078ec0ff */
[----:B-1----:R-:W-:Y:S01]  /*6f00*/  SYNCS.ARRIVE.TRANS64.RED.A1T0 RZ, [UR4], RZ ;  /* 0x000000ffffff79a7 */ /* 0x002fe20008100404 */
[----:B------:R-:W-:Y:S01]  /*6f10*/  F2FP.BF16.F32.PACK_AB R12, R19, R18 ;  /* 0x00000012130c723e */ /* 0x000fe200000010ff */
[C---:B------:R-:W-:Y:S01]  /*6f20*/  FFMA R33, R58.reuse, R62, R33 ;  /* 0x0000003e3a217223 */ /* 0x040fe20000000021 */
[----:B------:R-:W-:Y:S01]  /*6f30*/  F2FP.BF16.F32.PACK_AB R13, R21, R20 ;  /* 0x00000014150d723e */ /* 0x000fe200000010ff */
[C---:B------:R-:W-:Y:S01]  /*6f40*/  FFMA R34, R58.reuse, R63, R34 ;  /* 0x0000003f3a227223 */ /* 0x040fe20000000022 */
[----:B------:R-:W-:Y:S01]  /*6f50*/  F2FP.BF16.F32.PACK_AB R14, R23, R22 ;  /* 0x00000016170e723e */ /* 0x000fe200000010ff */
[C---:B------:R-:W-:Y:S01]  /*6f60*/  FFMA R35, R58.reuse, R64, R35 ;  /* 0x000000403a237223 */ /* 0x040fe20000000023 */
[----:B------:R-:W-:Y:S01]  /*6f70*/  F2FP.BF16.F32.PACK_AB R15, R41, R40 ;  /* 0x00000028290f723e */ /* 0x000fe200000010ff */
[----:B------:R-:W-:Y:S01]  /*6f80*/  FFMA R36, R58, R65, R36 ;  /* 0x000000413a247223 */ /* 0x000fe20000000024 */
[----:B------:R-:W-:Y:S01]  /*6f90*/  F2FP.BF16.F32.PACK_AB R32, R33, R32 ;  /* 0x000000202120723e */ /* 0x000fe200000010ff */
[----:B------:R-:W-:Y:S01]  /*6fa0*/  IMAD R0, R0, 0x1400, R96 ;  /* 0x0000140000007824 */ /* 0x000fe200078e0260 */
[----:B------:R-:W-:Y:S01]  /*6fb0*/  F2FP.BF16.F32.PACK_AB R33, R35, R34 ;  /* 0x000000222321723e */ /* 0x000fe200000010ff */
[C---:B------:R-:W-:Y:S01]  /*6fc0*/  FMUL R37, R57.reuse, R37 ;  /* 0x0000002539257220 */ /* 0x040fe20000400000 */
[C---:B------:R-:W-:Y:S01]  /*6fd0*/  FMUL R38, R57.reuse, R38 ;  /* 0x0000002639267220 */ /* 0x040fe20000400000 */
[C---:B------:R-:W-:Y:S01]  /*6fe0*/  FMUL R39, R57.reuse, R39 ;  /* 0x0000002739277220 */ /* 0x040fe20000400000 */
[----:B------:R-:W-:Y:S01]  /*6ff0*/  LEA R0, R0, UR45, 0x1 ;  /* 0x0000002d00007c11 */ /* 0x000fe2000f8e08ff */
[C---:B------:R-:W-:Y:S01]  /*7000*/  FFMA R37, R58.reuse, R66, R37 ;  /* 0x000000423a257223 */ /* 0x040fe20000000025 */
[C---:B------:R-:W-:Y:S01]  /*7010*/  FFMA R38, R58.reuse, R67, R38 ;  /* 0x000000433a267223 */ /* 0x040fe20000000026 */
[C---:B------:R-:W-:Y:S01]  /*7020*/  FFMA R39, R58.reuse, R68, R39 ;  /* 0x000000443a277223 */ /* 0x040fe20000000027 */
[----:B------:R-:W-:Y:S01]  /*7030*/  FMUL R24, R57, R24 ;  /* 0x0000001839187220 */ /* 0x000fe20000400000 */
[----:B------:R1:W-:Y:S01]  /*7040*/  STSM.16.M88.4 [R0+0x200], R48 ;  /* 0x0002003000007844 */ /* 0x0003e20000000200 */
[----:B------:R-:W-:Y:S01]  /*7050*/  F2FP.BF16.F32.PACK_AB R34, R37, R36 ;  /* 0x000000242522723e */ /* 0x000fe200000010ff */
[----:B------:R-:W-:Y:S01]  /*7060*/  FMUL R25, R57, R25 ;  /* 0x0000001939197220 */ /* 0x000fe20000400000 */
[----:B------:R-:W-:Y:S05]  /*7070*/  F2FP.BF16.F32.PACK_AB R35, R39, R38 ;  /* 0x000000262723723e */ /* 0x000fea00000010ff */
[----:B------:R1:W-:Y:S01]  /*7080*/  STSM.16.M88.4 [R0+0xa00], R12 ;  /* 0x000a000c00007844 */ /* 0x0003e20000000200 */
[C---:B------:R-:W-:Y:S01]  /*7090*/  FFMA R24, R58.reuse, R69, R24 ;  /* 0x000000453a187223 */ /* 0x040fe20000000018 */
[C---:B------:R-:W-:Y:S01]  /*70a0*/  FFMA R25, R58.reuse, R70, R25 ;  /* 0x000000463a197223 */ /* 0x040fe20000000019 */
[C---:B------:R-:W-:Y:S05]  /*70b0*/  FMUL R26, R57.reuse, R26 ;  /* 0x0000001a391a7220 */ /* 0x040fea0000400000 */
[----:B------:R1:W-:Y:S01]  /*70c0*/  STSM.16.M88.4 [R0+0x1200], R32 ;  /* 0x0012002000007844 */ /* 0x0003e20000000200 */
[C---:B------:R-:W-:Y:S01]  /*70d0*/  FMUL R27, R57.reuse, R27 ;  /* 0x0000001b391b7220 */ /* 0x040fe20000400000 */
[----:B------:R-:W-:Y:S01]  /*70e0*/  FMUL R28, R57, R28 ;  /* 0x0000001c391c7220 */ /* 0x000fe20000400000 */
[----:B------:R-:W-:Y:S01]  /*70f0*/  F2FP.BF16.F32.PACK_AB R24, R25, R24 ;  /* 0x000000181918723e */ /* 0x000fe200000010ff */
[C---:B------:R-:W-:Y:S01]  /*7100*/  FFMA R26, R58.reuse, R71, R26 ;  /* 0x000000473a1a7223 */ /* 0x040fe2000000001a */
[C---:B------:R-:W-:Y:S01]  /*7110*/  FFMA R27, R58.reuse, R72, R27 ;  /* 0x000000483a1b7223 */ /* 0x040fe2000000001b */
[----:B------:R-:W-:Y:S01]  /*7120*/  FFMA R28, R58, R73, R28 ;  /* 0x000000493a1c7223 */ /* 0x000fe2000000001c */
[C---:B------:R-:W-:Y:S01]  /*7130*/  FMUL R29, R57.reuse, R29 ;  /* 0x0000001d391d7220 */ /* 0x040fe20000400000 */
[----:B------:R-:W-:Y:S01]  /*7140*/  SHF.L.U32 R81, R86, 0x10, RZ ;  /* 0x0000001056517819 */ /* 0x000fe200000006ff */
[----:B------:R-:W-:Y:S01]  /*7150*/  FMUL R30, R57, R30 ;  /* 0x0000001e391e7220 */ /* 0x000fe20000400000 */
[----:B------:R-:W-:Y:S01]  /*7160*/  F2FP.BF16.F32.PACK_AB R25, R27, R26 ;  /* 0x0000001a1b19723e */ /* 0x000fe200000010ff */
[C---:B------:R-:W-:Y:S01]  /*7170*/  FFMA R29, R58.reuse, R74, R29 ;  /* 0x0000004a3a1d7223 */ /* 0x040fe2000000001d */
[C---:B------:R-:W-:Y:S01]  /*7180*/  FMUL R31, R57.reuse, R31 ;  /* 0x0000001f391f7220 */ /* 0x040fe20000400000 */
[C---:B------:R-:W-:Y:S01]  /*7190*/  FMUL R4, R57.reuse, R4 ;  /* 0x0000000439047220 */ /* 0x040fe20000400000 */
[C---:B------:R-:W-:Y:S01]  /*71a0*/  FMUL R5, R57.reuse, R5 ;  /* 0x0000000539057220 */ /* 0x040fe20000400000 */
[C---:B------:R-:W-:Y:S01]  /*71b0*/  FFMA R30, R58.reuse, R75, R30 ;  /* 0x0000004b3a1e7223 */ /* 0x040fe2000000001e */
[C---:B------:R-:W-:Y:S01]  /*71c0*/  FMUL R6, R57.reuse, R6 ;  /* 0x0000000639067220 */ /* 0x040fe20000400000 */
[C---:B------:R-:W-:Y:S01]  /*71d0*/  FFMA R31, R58.reuse, R76, R31 ;  /* 0x0000004c3a1f7223 */ /* 0x040fe2000000001f */
[C---:B------:R-:W-:Y:S01]  /*71e0*/  FMUL R7, R57.reuse, R7 ;  /* 0x0000000739077220 */ /* 0x040fe20000400000 */
[----:B------:R-:W-:Y:S01]  /*71f0*/  FFMA R4, R58, R77, R4 ;  /* 0x0000004d3a047223 */ /* 0x000fe20000000004 */
[----:B------:R-:W-:Y:S01]  /*7200*/  LOP3.LUT R82, R86, 0xffff0000, RZ, 0xc0, !PT ;  /* 0xffff000056527812 */ /* 0x000fe200078ec0ff */
[----:B------:R-:W-:Y:S01]  /*7210*/  FMUL R8, R57, R8 ;  /* 0x0000000839087220 */ /* 0x000fe20000400000 */
[C---:B------:R-:W-:Y:S01]  /*7220*/  FFMA R5, R58.reuse, R78, R5 ;  /* 0x0000004e3a057223 */ /* 0x040fe20000000005 */
[----:B------:R-:W-:Y:S01]  /*7230*/  SHF.L.U32 R83, R87, 0x10, RZ ;  /* 0x0000001057537819 */ /* 0x000fe200000006ff */
[----:B------:R-:W-:Y:S01]  /*7240*/  FMUL R9, R57, R9 ;  /* 0x0000000939097220 */ /* 0x000fe20000400000 */
[C---:B------:R-:W-:Y:S01]  /*7250*/  FFMA R6, R58.reuse, R79, R6 ;  /* 0x0000004f3a067223 */ /* 0x040fe20000000006 */
[----:B------:R-:W-:Y:S01]  /*7260*/  LOP3.LUT R84, R87, 0xffff0000, RZ, 0xc0, !PT ;  /* 0xffff000057547812 */ /* 0x000fe200078ec0ff */
[C---:B------:R-:W-:Y:S01]  /*7270*/  FMUL R10, R57.reuse, R10 ;  /* 0x0000000a390a7220 */ /* 0x040fe20000400000 */
[C---:B------:R-:W-:Y:S01]  /*7280*/  FFMA R7, R58.reuse, R80, R7 ;  /* 0x000000503a077223 */ /* 0x040fe20000000007 */
[----:B------:R-:W-:Y:S01]  /*7290*/  FMUL R11, R57, R11 ;  /* 0x0000000b390b7220 */ /* 0x000fe20000400000 */
[C---:B------:R-:W-:Y:S01]  /*72a0*/  FFMA R8, R58.reuse, R81, R8 ;  /* 0x000000513a087223 */ /* 0x040fe20000000008 */
[C---:B------:R-:W-:Y:S01]  /*72b0*/  FFMA R9, R58.reuse, R82, R9 ;  /* 0x000000523a097223 */ /* 0x040fe20000000009 */
[C---:B------:R-:W-:Y:S01]  /*72c0*/  FFMA R10, R58.reuse, R83, R10 ;  /* 0x000000533a0a7223 */ /* 0x040fe2000000000a */
[----:B------:R-:W-:Y:S01]  /*72d0*/  FFMA R11, R58, R84, R11 ;  /* 0x000000543a0b7223 */ /* 0x000fe2000000000b */
[----:B------:R-:W-:Y:S01]  /*72e0*/  F2FP.BF16.F32.PACK_AB R26, R29, R28 ;  /* 0x0000001c1d1a723e */ /* 0x000fe200000010ff */
[----:B------:R-:W-:Y:S01]  /*72f0*/  UIADD3 UR7, UPT, UPT, UR46, 0x1, URZ ;  /* 0x000000012e077890 */ /* 0x000fe2000fffe0ff */
[----:B------:R-:W-:Y:S01]  /*7300*/  F2FP.BF16.F32.PACK_AB R27, R31, R30 ;  /* 0x0000001e1f1b723e */ /* 0x000fe200000010ff */
[----:B------:R-:W-:Y:S01]  /*7310*/  BSSY.RECONVERGENT B0, `(.L_x_104) ;  /* 0x000002d000007945 */ /* 0x000fe20003800200 */
[----:B------:R-:W-:Y:S02]  /*7320*/  F2FP.BF16.F32.PACK_AB R4, R5, R4 ;  /* 0x000000040504723e */ /* 0x000fe400000010ff */
[----:B------:R-:W-:Y:S01]  /*7330*/  F2FP.BF16.F32.PACK_AB R5, R7, R6 ;  /* 0x000000060705723e */ /* 0x000fe200000010ff */
[----:B------:R1:W-:Y:S01]  /*7340*/  STSM.16.M88.4 [R0+0x1a00], R24 ;  /* 0x001a001800007844 */ /* 0x0003e20000000200 */
[----:B------:R-:W-:Y:S02]  /*7350*/  F2FP.BF16.F32.PACK_AB R6, R9, R8 ;  /* 0x000000080906723e */ /* 0x000fe400000010ff */
[----:B------:R-:W-:Y:S05]  /*7360*/  F2FP.BF16.F32.PACK_AB R7, R11, R10 ;  /* 0x0000000a0b07723e */ /* 0x000fea00000010ff */
[----:B------:R1:W-:Y:S01]  /*7370*/  STSM.16.M88.4 [R0+0x2200], R4 ;  /* 0x0022000400007844 */ /* 0x0003e20000000200 */
[----:B------:R-:W-:Y:S01]  /*7380*/  @!PT LDS RZ, [RZ] ;  /* 0x00000000fffff984 */ /* 0x000fe20000000800 */
[----:B------:R-:W-:Y:S01]  /*7390*/  @!PT LDS RZ, [RZ] ;  /* 0x00000000fffff984 */ /* 0x000fe20000000800 */
[----:B------:R-:W-:Y:S01]  /*73a0*/  @!PT LDS RZ, [RZ] ;  /* 0x00000000fffff984 */ /* 0x000fe20000000800 */
[----:B------:R-:W-:Y:S01]  /*73b0*/  @!PT LDS RZ, [RZ] ;  /* 0x00000000fffff984 */ /* 0x000fe20000000800 */
[----:B------:R2:W-:Y:S07]  /*73c0*/  MEMBAR.ALL.CTA ;  /* 0x0000000000007992 */ /* 0x0005ee0000008000 */
[----:B--2---:R-:W2:Y:S02]  /*73d0*/  FENCE.VIEW.ASYNC.S ;  /* 0x00000000000073c6 */ /* 0x004ea40000000000 */
[----:B--2---:R-:W-:Y:S06]  /*73e0*/  BAR.SYNC.DEFER_BLOCKING 0x1, 0x80 ;  /* 0x0042000000007b1d */ /* 0x004fec0000010000 */
[----:B------:R-:W-:Y:S05]  /*73f0*/  @P0 BRA `(.L_x_105) ;  /* 0x0000000000780947 */ /* 0x000fea0003800000 */
[----:B------:R-:W2:Y:S01]  /*7400*/  LDCU.64 UR12, c[0x0][0x348] ;  /* 0x00006900ff0c77ac */ /* 0x000ea20008000a00 */
[----:B------:R-:W-:Y:S02]  /*7410*/  UIMAD UR6, UR46, 0x2800, UR45 ;  /* 0x000028002e0678a4 */ /* 0x000fe4000f8e022d */
[----:B------:R-:W-:Y:S02]  /*7420*/  UIMAD UR9, UR48, 0x50, URZ ;  /* 0x00000050300978a4 */ /* 0x000fe4000f8e02ff */
[----:B------:R-:W-:Y:S02]  /*7430*/  USHF.L.U32 UR10, UR47, 0x6, URZ ;  /* 0x000000062f0a7899 */ /* 0x000fe400080006ff */
[----:B------:R-:W-:Y:S01]  /*7440*/  UIADD3 UR8, UPT, UPT, UR6, 0x200, URZ ;  /* 0x0000020006087890 */ /* 0x000fe2000fffe0ff */
[----:B------:R-:W-:Y:S01]  /*7450*/  UMOV UR11, UR36 ;  /* 0x00000024000b7c82 */ /* 0x000fe20008000000 */
[----:B------:R-:W-:Y:S02]  /*7460*/  UIADD3 UR25, UPT, UPT, UR9, 0x10, URZ ;  /* 0x0000001009197890 */ /* 0x000fe4000fffe0ff */
[----:B------:R-:W-:Y:S01]  /*7470*/  UIADD3 UR24, UPT, UPT, UR6, 0xa00, URZ ;  /* 0x00000a0006187890 */ /* 0x000fe2000fffe0ff */
[----:B------:R-:W-:Y:S01]  /*7480*/  UMOV UR27, UR36 ;  /* 0x00000024001b7c82 */ /* 0x000fe20008000000 */
[----:B--2---:R-:W-:Y:S01]  /*7490*/  UIADD3 UR4, UP0, UPT, UR12, 0x680, URZ ;  /* 0x000006800c047890 */ /* 0x004fe2000ff1e0ff */
[----:B------:R-:W-:Y:S01]  /*74a0*/  UMOV UR26, UR10 ;  /* 0x0000000a001a7c82 */ /* 0x000fe20008000000 */
[----:B------:R-:W-:Y:S02]  /*74b0*/  UIADD3 UR21, UPT, UPT, UR9, 0x20, URZ ;  /* 0x0000002009157890 */ /* 0x000fe4000fffe0ff */
[----:B------:R-:W-:Y:S02]  /*74c0*/  UIADD3.X UR5, UPT, UPT, URZ, UR13, URZ, UP0, !UPT ;  /* 0x0000000dff057290 */ /* 0x000fe400087fe4ff */
[----:B------:R-:W-:Y:S01]  /*74d0*/  UIADD3 UR20, UPT, UPT, UR6, 0x1200, URZ ;  /* 0x0000120006147890 */ /* 0x000fe2000fffe0ff */
[----:B------:R-:W-:Y:S01]  /*74e0*/  UMOV UR23, UR36 ;  /* 0x0000002400177c82 */ /* 0x000fe20008000000 */
[----:B------:R-:W-:Y:S01]  /*74f0*/  UMOV UR22, UR10 ;  /* 0x0000000a00167c82 */ /* 0x000fe20008000000 */
[----:B------:R-:W-:Y:S02]  /*7500*/  UIADD3 UR17, UPT, UPT, UR9, 0x30, URZ ;  /* 0x0000003009117890 */ /* 0x000fe4000fffe0ff */
[----:B------:R-:W-:Y:S02]  /*7510*/  UIADD3 UR16, UPT, UPT, UR6, 0x1a00, URZ ;  /* 0x00001a0006107890 */ /* 0x000fe4000fffe0ff */
[----:B------:R2:W-:Y:S01]  /*7520*/  UTMASTG.3D [UR8], [UR4] ;  /* 0x00000008040073b5 */ /* 0x0005e20008010000 */
[----:B------:R-:W-:Y:S01]  /*7530*/  UMOV UR19, UR36 ;  /* 0x0000002400137c82 */ /* 0x000fe20008000000 */
[----:B------:R-:W-:Y:S01]  /*7540*/  UMOV UR18, UR10 ;  /* 0x0000000a00127c82 */ /* 0x000fe20008000000 */
[----:B------:R-:W-:Y:S02]  /*7550*/  UIADD3 UR13, UPT, UPT, UR9, 0x40, URZ ;  /* 0x00000040090d7890 */ /* 0x000fe4000fffe0ff */
[----:B------:R-:W-:Y:S01]  /*7560*/  UIADD3 UR12, UPT, UPT, UR6, 0x2200, URZ ;  /* 0x00002200060c7890 */ /* 0x000fe2000fffe0ff */
[----:B------:R-:W-:Y:S01]  /*7570*/  UMOV UR15, UR36 ;  /* 0x00000024000f7c82 */ /* 0x000fe20008000000 */
[----:B------:R2:W-:Y:S01]  /*7580*/  UTMASTG.3D [UR24], [UR4] ;  /* 0x00000018040073b5 */ /* 0x0005e20008010000 */
[----:B------:R-:W-:Y:S01]  /*7590*/  UMOV UR14, UR10 ;  /* 0x0000000a000e7c82 */ /* 0x000fe20008000000 */
[----:B------:R2:W-:Y:S01]  /*75a0*/  UTMASTG.3D [UR20], [UR4] ;  /* 0x00000014040073b5 */ /* 0x0005e20008010000 */
[----:B------:R2:W-:Y:S04]  /*75b0*/  UTMASTG.3D [UR16], [UR4] ;  /* 0x00000010040073b5 */ /* 0x0005e80008010000 */
[----:B------:R2:W-:Y:S02]  /*75c0*/  UTMASTG.3D [UR12], [UR4] ;  /* 0x0000000c040073b5 */ /* 0x0005e40008010000 */
[----:B--2---:R0:W-:Y:S02]  /*75d0*/  UTMACMDFLUSH ;  /* 0x00000000000079b7 */ /* 0x0041e40000000000 */
.L_x_105:
[----:B------:R-:W-:Y:S05]  /*75e0*/  BSYNC.RECONVERGENT B0 ;  /* 0x0000000000007941 */ /* 0x000fea0003800200 */
.L_x_104:
[----:B------:R-:W-:Y:S04]  /*75f0*/  BSSY.RECONVERGENT B0, `(.L_x_106) ;  /* 0x0000003000007945 */ /* 0x000fe80003800200 */
[----:B------:R-:W-:Y:S05]  /*7600*/  @P0 BRA `(.L_x_107) ;  /* 0x0000000000040947 */ /* 0x000fea0003800000 */
[----:B------:R-:W-:Y:S04]  /*7610*/  DEPBAR.LE SB0, 0x0 ;  /* 0x000080000000791a */ /* 0x000fe80000000000 */
.L_x_107:
[----:B------:R-:W-:Y:S05]  /*7620*/  BSYNC.RECONVERGENT B0 ;  /* 0x0000000000007941 */ /* 0x000fea0003800200 */
.L_x_106:
[----:B------:R-:W-:Y:S01]  /*7630*/  BAR.SYNC.DEFER_BLOCKING 0x1, 0x80 ;  /* 0x0042000000007b1d */ /* 0x000fe20000010000 */
[----:B------:R-:W-:Y:S01]  /*7640*/  UIADD3 UR49, UPT, UPT, UR49, 0x1, URZ ;  /* 0x0000000131317890 */ /* 0x000fe2000fffe0ff */
[----:B------:R-:W-:Y:S03]  /*7650*/  IADD3 R56, PT, PT, R56, 0x1, RZ ;  /* 0x0000000138387810 */ /* 0x000fe60007ffe0ff */
[----:B------:R-:W-:Y:S09]  /*7660*/  UISETP.NE.AND UP0, UPT, UR49, URZ, UPT ;  /* 0x000000ff3100728c */ /* 0x000ff2000bf05270 */
[----:B------:R-:W-:Y:S05]  /*7670*/  BRA.U !UP0, `(.L_x_108) ;  /* 0x0000000108287547 */ /* 0x000fea000b800000 */
[----:B------:R-:W-:Y:S01]  /*7680*/  ISETP.NE.AND P0, PT, R105, RZ, PT ;  /* 0x000000ff6900720c */ /* 0x000fe20003f05270 */
[----:B-1----:R-:W-:Y:S11]  /*7690*/  IMAD.U32 R0, RZ, RZ, UR42 ;  /* 0x0000002aff007e24 */ /* 0x002ff6000f8e00ff */
[----:B------:R-:W-:Y:S01]  /*76a0*/  @!UPT UIADD3 URZ, UPT, UPT, URZ, URZ, URZ ;  /* 0x000000fffffff290 */ /* 0x000fe2000fffe0ff */
[C---:B------:R-:W-:Y:S01]  /*76b0*/  @P0 LEA R3, R100.reuse, UR45, 0x3 ;  /* 0x0000002d64030c11 */ /* 0x040fe2000f8e18ff */
[----:B------:R-:W-:Y:S04]  /*76c0*/  VIADD R100, R100, 0x1 ;  /* 0x0000000164647836 */ /* 0x000fe80000000000 */
[----:B------:R-:W-:Y:S05]  /*76d0*/  @P0 VIADD R3, R3, 0x60 ;  /* 0x0000006003030836 */ /* 0x000fea0000000000 */
[----:B------:R-:W-:Y:S04]  /*76e0*/  @P0 PRMT R0, R0, 0x654, R3 ;  /* 0x0000065400000816 */ /* 0x000fe80000000003 */
[----:B------:R2:W-:Y:S01]  /*76f0*/  @P0 SYNCS.ARRIVE.TRANS64.RED.A1T0 RZ, [R0+URZ], RZ ;  /* 0x000000ff00ff09a7 */ /* 0x0005e200081004ff */
[C---:B------:R-:W-:Y:S04]  /*7700*/  ISETP.NE.AND P0, PT, R100.reuse, 0x2, PT ;  /* 0x000000026400780c */ /* 0x040fe80003f05270 */
[----:B------:R-:W-:Y:S09]  /*7710*/  SEL R100, R100, RZ, P0 ;  /* 0x000000ff64647207 */ /* 0x000ff20000000000 */
.L_x_108:
[----:B------:R-:W-:Y:S01]  /*7720*/  ISETP.NE.AND P0, PT, R99, 0x2, PT ;  /* 0x000000026300780c */ /* 0x000fe20003f05270 */
[----:B------:R-:W-:Y:S01]  /*7730*/  UISETP.NE.AND UP1, UPT, UR56, URZ, UPT ;  /* 0x000000ff3800728c */ /* 0x000fe2000bf25270 */
[----:B------:R-:W-:Y:S01]  /*7740*/  ISETP.NE.AND P1, PT, R56, 0x4, PT ;  /* 0x000000043800780c */ /* 0x000fe20003f25270 */
[----:B------:R-:W-:Y:S01]  /*7750*/  UISETP.NE.AND UP0, UPT, UR7, 0x2, UPT ;  /* 0x000000020700788c */ /* 0x000fe2000bf05270 */
[----:B------:R-:W-:Y:S01]  /*7760*/  SEL R3, RZ, 0x1, P0 ;  /* 0x00000001ff037807 */ /* 0x000fe20000000000 */
[----:B------:R-:W-:Y:S01]  /*7770*/  UIADD3 UR48, UPT, UPT, UR37, UR60, URZ ;  /* 0x0000003c25307290 */ /* 0x000fe2000fffe0ff */
[----:B-12---:R-:W-:Y:S01]  /*7780*/  SEL R0, RZ, 0x1, P1 ;  /* 0x00000001ff007807 */ /* 0x006fe20000800000 */
[----:B------:R-:W-:Y:S01]  /*7790*/  USEL UR4, URZ, 0x1, UP0 ;  /* 0x00000001ff047887 */ /* 0x000fe20008000000 */
[----:B------:R-:W-:Y:S01]  /*77a0*/  LOP3.LUT R101, R101, R3, RZ, 0x3c, !PT ;  /* 0x0000000365657212 */ /* 0x000fe200078e3cff */
[----:B------:R-:W-:Y:S01]  /*77b0*/  UIADD3 UR47, UPT, UPT, UR38, UR61, URZ ;  /* 0x0000003d262f7290 */ /* 0x000fe2000fffe0ff */
[----:B------:R-:W-:Y:S01]  /*77c0*/  LOP3.LUT R102, R102, R0, RZ, 0x3c, !PT ;  /* 0x0000000066667212 */ /* 0x000fe200078e3cff */
[----:B------:R-:W-:Y:S01]  /*77d0*/  USEL UR46, UR7, URZ, UP0 ;  /* 0x000000ff072e7287 */ /* 0x000fe20008000000 */
[----:B------:R-:W-:Y:S01]  /*77e0*/  SEL R99, R99, RZ, P0 ;  /* 0x000000ff63637207 */ /* 0x000fe20000000000 */
[----:B------:R-:W-:Y:S01]  /*77f0*/  UMOV UR36, UR57 ;  /* 0x0000003900247c82 */ /* 0x000fe20008000000 */
[----:B------:R-:W-:Y:S02]  /*7800*/  SEL R56, R56, RZ, P1 ;  /* 0x000000ff38387207 */ /* 0x000fe40000800000 */
[----:B------:R-:W-:Y:S01]  /*7810*/  LOP3.LUT R103, R103, UR4, RZ, 0x3c, !PT ;  /* 0x0000000467677c12 */ /* 0x000fe2000f8e3cff */
[----:B------:R-:W-:Y:S06]  /*7820*/  BRA.U UP1, `(.L_x_109) ;  /* 0xffffffd901c47547 */ /* 0x000fec000b83ffff */
[----:B------:R-:W-:-:S09]  /*7830*/  UISETP.NE.AND UP0, UPT, UR63, URZ, UPT ;  /* 0x000000ff3f00728c */ /* 0x000fd2000bf05270 */
[----:B------:R-:W-:Y:S05]  /*7840*/  BRA.U !UP0, `(.L_x_110) ;  /* 0x0000000108487547 */ /* 0x000fea000b800000 */
[----:B------:R-:W1:Y:S02]  /*7850*/  LDCU.64 UR4, c[0x0][0x890] ;  /* 0x00011200ff0477ac */ /* 0x000e640008000a00 */
[----:B-1----:R-:W-:-:S04]  /*7860*/  UISETP.NE.U32.AND UP0, UPT, UR4, URZ, UPT ;  /* 0x000000ff0400728c */ /* 0x002fc8000bf05070 */
[----:B------:R-:W-:-:S09]  /*7870*/  UISETP.NE.AND.EX UP0, UPT, UR5, URZ, UPT, UP0 ;  /* 0x000000ff0500728c */ /* 0x000fd2000bf05300 */
[----:B------:R-:W-:Y:S05]  /*7880*/  BRA.U UP0, `(.L_x_111) ;  /* 0x00000001000c7547 */ /* 0x000fea000b800000 */
[----:B------:R-:W-:-:S13]  /*7890*/  FSETP.NEU.AND P0, PT, R58, RZ, PT ;  /* 0x000000ff3a00720b */ /* 0x000fda0003f0d000 */
[----:B------:R-:W-:Y:S05]  /*78a0*/  @!P0 EXIT ;  /* 0x000000000000894d */ /* 0x000fea0003800000 */
[----:B------:R-:W-:Y:S05]  /*78b0*/  BRA `(.L_x_110) ;  /* 0x00000000002c7947 */ /* 0x000fea0003800000 */
.L_x_111:
[----:B------:R-:W-:Y:S01]  /*78c0*/  LOP3.LUT P0, RZ, R97, 0xff, RZ, 0xc0, !PT ;  /* 0x000000ff61ff7812 */ /* 0x000fe2000780c0ff */
[----:B------:R-:W-:-:S12]  /*78d0*/  BSSY.RECONVERGENT B0, `(.L_x_110) ;  /* 0x0000009000007945 */ /* 0x000fd80003800200 */
[----:B------:R-:W-:Y:S05]  /*78e0*/  @P0 BRA `(.L_x_112) ;  /* 0x0000000000140947 */ /* 0x000fea0003800000 */
[----:B------:R-:W1:Y:S02]  /*78f0*/  LDCU.64 UR4, c[0x0][0x888] ;  /* 0x00011100ff0477ac */ /* 0x000e640008000a00 */
[----:B-1----:R-:W-:-:S04]  /*7900*/  ISETP.NE.U32.AND P0, PT, RZ, UR4, PT ;  /* 0x00000004ff007c0c */ /* 0x002fc8000bf05070 */
[----:B------:R-:W-:-:S13]  /*7910*/  ISETP.NE.AND.EX P0, PT, RZ, UR5, PT, P0 ;  /* 0x00000005ff007c0c */ /* 0x000fda000bf05300 */
[----:B------:R-:W-:Y:S05]  /*7920*/  @!P0 EXIT ;  /* 0x000000000000894d */ /* 0x000fea0003800000 */
[----:B------:R-:W-:Y:S05]  /*7930*/  BRA `(.L_x_113) ;  /* 0x0000000000087947 */ /* 0x000fea0003800000 */
.L_x_112:
[----:B------:R-:W-:-:S13]  /*7940*/  FSETP.NEU.AND P0, PT, R58, RZ, PT ;  /* 0x000000ff3a00720b */ /* 0x000fda0003f0d000 */
[----:B------:R-:W-:Y:S05]  /*7950*/  @!P0 EXIT ;  /* 0x000000000000894d */ /* 0x000fea0003800000 */
.L_x_113:
[----:B------:R-:W-:Y:S05]  /*7960*/  BSYNC.RECONVERGENT B0 ;  /* 0x0000000000007941 */ /* 0x000fea0003800200 */
.L_x_110:
[----:B------:R-:W-:-:S04]  /*7970*/  DEPBAR.LE SB0, 0x0 ;  /* 0x000080000000791a */ /* 0x000fc80000000000 */
[----:B------:R-:W-:Y:S05]  /*7980*/  EXIT ;  /* 0x000000000000794d */ /* 0x000fea0003800000 */
.L_x_24:
[----:B---3--:R3:W4:Y:S02]  /*7990*/  SYNCS.PHASECHK.TRANS64.TRYWAIT P0, [R0+URZ+0xf0], R2 ;  /* 0x0000f002000075a7 */ /* 0x00872400080011ff */
[----:B----4-:R-:W-:Y:S05]  /*79a0*/  @!P0 NANOSLEEP.SYNCS 0x989680 ;  /* 0x009896800000895d */ /* 0x010fea0003900000 */
[----:B------:R-:W4:Y:S02]  /*79b0*/  @!P0 SYNCS.PHASECHK.TRANS64 P0, [R0+URZ+0xf0], R2 ;  /* 0x0000f002000085a7 */ /* 0x000f2400080010ff */
[----:B----4-:R-:W-:Y:S05]  /*79c0*/  @!P0 BRA `(.L_x_24) ;  /* 0xfffffffc00f08947 */ /* 0x010fea000383ffff */
[----:B------:R-:W-:Y:S05]  /*79d0*/  BRA `(.L_x_114) ;  /* 0xffffff9c00987947 */ /* 0x000fea000383ffff */
.L_x_27:
[----:B--2---:R-:W-:Y:S07]  /*79e0*/  MOV R0, UR33 ;  /* 0x0000002100007c02 */ /* 0x004fee0008000f00 */
.L_x_115:
[----:B--2---:R2:W3:Y:S02]  /*79f0*/  SYNCS.PHASECHK.TRANS64.TRYWAIT P0, [R0+URZ+0x28], R3 ;  /* 0x00002803000075a7 */ /* 0x0044e400080011ff */
[----:B---3--:R-:W-:Y:S05]  /*7a00*/  @!P0 NANOSLEEP.SYNCS 0x989680 ;  /* 0x009896800000895d */ /* 0x008fea0003900000 */
[----:B------:R-:W3:Y:S02]  /*7a10*/  @!P0 SYNCS.PHASECHK.TRANS64 P0, [R0+URZ+0x28], R3 ;  /* 0x00002803000085a7 */ /* 0x000ee400080010ff */
[----:B---3--:R-:W-:Y:S05]  /*7a20*/  @!P0 BRA `(.L_x_115) ;  /* 0xfffffffc00f08947 */ /* 0x008fea000383ffff */
[----:B------:R-:W-:Y:S05]  /*7a30*/  BRA `(.L_x_26) ;  /* 0xffffff9c00e07947 */ /* 0x000fea000383ffff */
.L_x_34:
[----:B-1----:R-:W-:Y:S07]  /*7a40*/  MOV R0, UR33 ;  /* 0x0000002100007c02 */ /* 0x002fee0008000f00 */
.L_x_116:
[----:B-1----:R1:W2:Y:S02]  /*7a50*/  SYNCS.PHASECHK.TRANS64.TRYWAIT P0, [R0+URZ+0x28], R3 ;  /* 0x00002803000075a7 */ /* 0x0022a400080011ff */
[----:B--2---:R-:W-:Y:S05]  /*7a60*/  @!P0 NANOSLEEP.SYNCS 0x989680 ;  /* 0x009896800000895d */ /* 0x004fea0003900000 */
[----:B------:R-:W2:Y:S02]  /*7a70*/  @!P0 SYNCS.PHASECHK.TRANS64 P0, [R0+URZ+0x28], R3 ;  /* 0x00002803000085a7 */ /* 0x000ea400080010ff */
[----:B--2---:R-:W-:Y:S05]  /*7a80*/  @!P0 BRA `(.L_x_116) ;  /* 0xfffffffc00f08947 */ /* 0x004fea000383ffff */
[----:B------:R-:W-:Y:S05]  /*7a90*/  BRA `(.L_x_33) ;  /* 0xffffffa000d07947 */ /* 0x000fea000383ffff */
.L_x_39:
[----:B-1----:R1:W2:Y:S02]  /*7aa0*/  SYNCS.PHASECHK.TRANS64.TRYWAIT P0, [R3+URZ+0x80], R0 ;  /* 0x00008000030075a7 */ /* 0x0022a400080011ff */
[----:B--2---:R-:W-:Y:S05]  /*7ab0*/  @!P0 NANOSLEEP.SYNCS 0x989680 ;  /* 0x009896800000895d */ /* 0x004fea0003900000 */
[----:B------:R-:W2:Y:S02]  /*7ac0*/  @!P0 SYNCS.PHASECHK.TRANS64 P0, [R3+URZ+0x80], R0 ;  /* 0x00008000030085a7 */ /* 0x000ea400080010ff */
[----:B--2---:R-:W-:Y:S05]  /*7ad0*/  @!P0 BRA `(.L_x_39) ;  /* 0xfffffffc00f08947 */ /* 0x004fea000383ffff */
[----:B------:R-:W-:Y:S05]  /*7ae0*/  BRA `(.L_x_117) ;  /* 0xffffffa400a07947 */ /* 0x000fea000383ffff */
.L_x_43:
[----:B------:R-:W-:-:S07]  /*7af0*/  MOV R0, UR4 ;  /* 0x0000000400007c02 */ /* 0x000fce0008000f00 */
.L_x_118:
[----:B-1----:R1:W2:Y:S02]  /*7b00*/  SYNCS.PHASECHK.TRANS64.TRYWAIT P0, [R0+URZ], R2 ;  /* 0x00000002000075a7 */ /* 0x0022a400080011ff */
[----:B--2---:R-:W-:Y:S05]  /*7b10*/  @!P0 NANOSLEEP.SYNCS 0x989680 ;  /* 0x009896800000895d */ /* 0x004fea0003900000 */
[----:B------:R-:W2:Y:S02]  /*7b20*/  @!P0 SYNCS.PHASECHK.TRANS64 P0, [R0+URZ], R2 ;  /* 0x00000002000085a7 */ /* 0x000ea400080010ff */
[----:B--2---:R-:W-:Y:S05]  /*7b30*/  @!P0 BRA `(.L_x_118) ;  /* 0xfffffffc00f08947 */ /* 0x004fea000383ffff */
[----:B------:R-:W-:Y:S05]  /*7b40*/  BRA `(.L_x_119) ;  /* 0xffffffac00447947 */ /* 0x000fea000383ffff */
.L_x_44:
[----:B------:R-:W-:-:S07]  /*7b50*/  MOV R0, UR5 ;  /* 0x0000000500007c02 */ /* 0x000fce0008000f00 */
.L_x_120:
[----:B-1----:R1:W2:Y:S02]  /*7b60*/  SYNCS.PHASECHK.TRANS64.TRYWAIT P0, [R0+URZ], R3 ;  /* 0x00000003000075a7 */ /* 0x0022a400080011ff */
[----:B--2---:R-:W-:Y:S05]  /*7b70*/  @!P0 NANOSLEEP.SYNCS 0x989680 ;  /* 0x009896800000895d */ /* 0x004fea0003900000 */
[----:B------:R-:W2:Y:S02]  /*7b80*/  @!P0 SYNCS.PHASECHK.TRANS64 P0, [R0+URZ], R3 ;  /* 0x00000003000085a7 */ /* 0x000ea400080010ff */
[----:B--2---:R-:W-:Y:S05]  /*7b90*/  @!P0 BRA `(.L_x_120) ;  /* 0xfffffffc00f08947 */ /* 0x004fea000383ffff */
[----:B------:R-:W-:Y:S05]  /*7ba0*/  BRA `(.L_x_121) ;  /* 0xffffffac00507947 */ /* 0x000fea000383ffff */
.L_x_45:
[----:B------:R-:W-:-:S07]  /*7bb0*/  MOV R0, UR5 ;  /* 0x0000000500007c02 */ /* 0x000fce0008000f00 */
.L_x_122:
[----:B-1----:R1:W2:Y:S02]  /*7bc0*/  SYNCS.PHASECHK.TRANS64.TRYWAIT P0, [R0+URZ], R3 ;  /* 0x00000003000075a7 */ /* 0x0022a400080011ff */
[----:B--2---:R-:W-:Y:S05]  /*7bd0*/  @!P0 NANOSLEEP.SYNCS 0x989680 ;  /* 0x009896800000895d */ /* 0x004fea0003900000 */
[----:B------:R-:W2:Y:S02]  /*7be0*/  @!P0 SYNCS.PHASECHK.TRANS64 P0, [R0+URZ], R3 ;  /* 0x00000003000085a7 */ /* 0x000ea400080010ff */
[----:B--2---:R-:W-:Y:S05]  /*7bf0*/  @!P0 BRA `(.L_x_122) ;  /* 0xfffffffc00f08947 */ /* 0x004fea000383ffff */
[----:B------:R-:W-:Y:S05]  /*7c00*/  BRA `(.L_x_123) ;  /* 0xffffffac005c7947 */ /* 0x000fea000383ffff */
.L_x_46:
[----:B------:R-:W-:-:S07]  /*7c10*/  MOV R0, UR5 ;  /* 0x0000000500007c02 */ /* 0x000fce0008000f00 */
.L_x_124:
[----:B-1----:R1:W2:Y:S02]  /*7c20*/  SYNCS.PHASECHK.TRANS64.TRYWAIT P0, [R0+URZ], R3 ;  /* 0x00000003000075a7 */ /* 0x0022a400080011ff */
[----:B--2---:R-:W-:Y:S05]  /*7c30*/  @!P0 NANOSLEEP.SYNCS 0x989680 ;  /* 0x009896800000895d */ /* 0x004fea0003900000 */
[----:B------:R-:W2:Y:S02]  /*7c40*/  @!P0 SYNCS.PHASECHK.TRANS64 P0, [R0+URZ], R3 ;  /* 0x00000003000085a7 */ /* 0x000ea400080010ff */
[----:B--2---:R-:W-:Y:S05]  /*7c50*/  @!P0 BRA `(.L_x_124) ;  /* 0xfffffffc00f08947 */ /* 0x004fea000383ffff */
[----:B------:R-:W-:Y:S05]  /*7c60*/  BRA `(.L_x_125) ;  /* 0xffffffac00687947 */ /* 0x000fea000383ffff */
.L_x_49:
[----:B--2---:R2:W3:Y:S02]  /*7c70*/  SYNCS.PHASECHK.TRANS64.TRYWAIT P0, [R2+URZ+0xe0], R4 ;  /* 0x0000e004020075a7 */ /* 0x0044e400080011ff */
[----:B---3--:R-:W-:Y:S05]  /*7c80*/  @!P0 NANOSLEEP.SYNCS 0x989680 ;  /* 0x009896800000895d */ /* 0x008fea0003900000 */
[----:B------:R-:W3:Y:S02]  /*7c90*/  @!P0 SYNCS.PHASECHK.TRANS64 P0, [R2+URZ+0xe0], R4 ;  /* 0x0000e004020085a7 */ /* 0x000ee400080010ff */
[----:B---3--:R-:W-:Y:S05]  /*7ca0*/  @!P0 BRA `(.L_x_49) ;  /* 0xfffffffc00f08947 */ /* 0x008fea000383ffff */
[----:B------:R-:W-:Y:S05]  /*7cb0*/  BRA `(.L_x_126) ;  /* 0xffffffac00c47947 */ /* 0x000fea000383ffff */
.L_x_50:
[----:B------:R-:W-:-:S07]  /*7cc0*/  MOV R2, UR4 ;  /* 0x0000000400027c02 */ /* 0x000fce0008000f00 */
.L_x_127:
[----:B--2---:R2:W3:Y:S02]  /*7cd0*/  SYNCS.PHASECHK.TRANS64.TRYWAIT P0, [R2+URZ+0x90], R5 ;  /* 0x00009005020075a7 */ /* 0x0044e400080011ff */
[----:B---3--:R-:W-:Y:S05]  /*7ce0*/  @!P0 NANOSLEEP.SYNCS 0x989680 ;  /* 0x009896800000895d */ /* 0x008fea0003900000 */
[----:B------:R-:W3:Y:S02]  /*7cf0*/  @!P0 SYNCS.PHASECHK.TRANS64 P0, [R2+URZ+0x90], R5 ;  /* 0x00009005020085a7 */ /* 0x000ee400080010ff */
[----:B---3--:R-:W-:Y:S05]  /*7d00*/  @!P0 BRA `(.L_x_127) ;  /* 0xfffffffc00f08947 */ /* 0x008fea000383ffff */
[----:B------:R-:W-:Y:S05]  /*7d10*/  BRA `(.L_x_128) ;  /* 0xffffffac00d47947 */ /* 0x000fea000383ffff */
.L_x_51:
[----:B--2---:R2:W3:Y:S02]  /*7d20*/  SYNCS.PHASECHK.TRANS64.TRYWAIT P1, [R2+URZ+0x80], R4 ;  /* 0x00008004020075a7 */ /* 0x0044e400080211ff */
[----:B---3--:R-:W-:Y:S05]  /*7d30*/  @!P1 NANOSLEEP.SYNCS 0x989680 ;  /* 0x009896800000995d */ /* 0x008fea0003900000 */
[----:B------:R-:W3:Y:S02]  /*7d40*/  @!P1 SYNCS.PHASECHK.TRANS64 P1, [R2+URZ+0x80], R4 ;  /* 0x00008004020095a7 */ /* 0x000ee400080210ff */
[----:B---3--:R-:W-:Y:S05]  /*7d50*/  @!P1 BRA `(.L_x_51) ;  /* 0xfffffffc00f09947 */ /* 0x008fea000383ffff */
[----:B------:R-:W-:Y:S05]  /*7d60*/  BRA `(.L_x_129) ;  /* 0xffffffb000047947 */ /* 0x000fea000383ffff */
.L_x_54:
[----:B------:R-:W-:-:S07]  /*7d70*/  MOV R0, UR4 ;  /* 0x0000000400007c02 */ /* 0x000fce0008000f00 */
.L_x_130:
[----:B--2---:R2:W3:Y:S02]  /*7d80*/  SYNCS.PHASECHK.TRANS64.TRYWAIT P0, [R0+URZ+0x90], R2 ;  /* 0x00009002000075a7 */ /* 0x0044e400080011ff */
[----:B---3--:R-:W-:Y:S05]  /*7d90*/  @!P0 NANOSLEEP.SYNCS 0x989680 ;  /* 0x009896800000895d */ /* 0x008fea0003900000 */
[----:B------:R-:W3:Y:S02]  /*7da0*/  @!P0 SYNCS.PHASECHK.TRANS64 P0, [R0+URZ+0x90], R2 ;  /* 0x00009002000085a7 */ /* 0x000ee400080010ff */
[----:B---3--:R-:W-:Y:S05]  /*7db0*/  @!P0 BRA `(.L_x_130) ;  /* 0xfffffffc00f08947 */ /* 0x008fea000383ffff */
[----:B------:R-:W-:Y:S05]  /*7dc0*/  BRA `(.L_x_53) ;  /* 0xffffffb000587947 */ /* 0x000fea000383ffff */
.L_x_61:
[----:B-1----:R1:W2:Y:S02]  /*7dd0*/  SYNCS.PHASECHK.TRANS64.TRYWAIT P1, [R0+URZ+0x80], R2 ;  /* 0x00008002000075a7 */ /* 0x0022a400080211ff */
[----:B--2---:R-:W-:Y:S05]  /*7de0*/  @!P1 NANOSLEEP.SYNCS 0x989680 ;  /* 0x009896800000995d */ /* 0x004fea0003900000 */
[----:B------:R-:W2:Y:S02]  /*7df0*/  @!P1 SYNCS.PHASECHK.TRANS64 P1, [R0+URZ+0x80], R2 ;  /* 0x00008002000095a7 */ /* 0x000ea400080210ff */
[----:B--2---:R-:W-:Y:S05]  /*7e00*/  @!P1 BRA `(.L_x_61) ;  /* 0xfffffffc00f09947 */ /* 0x004fea000383ffff */
[----:B------:R-:W-:Y:S05]  /*7e10*/  BRA `(.L_x_131) ;  /* 0xffffffb400ec7947 */ /* 0x000fea000383ffff */
.L_x_62:
[----:B------:R-:W-:-:S07]  /*7e20*/  MOV R2, UR47 ;  /* 0x0000002f00027c02 */ /* 0x000fce0008000f00 */
.L_x_132:
[----:B-1----:R1:W2:Y:S02]  /*7e30*/  SYNCS.PHASECHK.TRANS64.TRYWAIT P0, [R2+URZ+0xc0], R0 ;  /* 0x0000c000020075a7 */ /* 0x0022a400080011ff */
[----:B--2---:R-:W-:Y:S05]  /*7e40*/  @!P0 NANOSLEEP.SYNCS 0x989680 ;  /* 0x009896800000895d */ /* 0x004fea0003900000 */
[----:B------:R-:W2:Y:S02]  /*7e50*/  @!P0 SYNCS.PHASECHK.TRANS64 P0, [R2+URZ+0xc0], R0 ;  /* 0x0000c000020085a7 */ /* 0x000ea400080010ff */
[----:B--2---:R-:W-:Y:S05]  /*7e60*/  @!P0 BRA `(.L_x_132) ;  /* 0xfffffffc00f08947 */ /* 0x004fea000383ffff */
[----:B------:R-:W-:Y:S05]  /*7e70*/  BRA `(.L_x_133) ;  /* 0xffffffb800387947 */ /* 0x000fea000383ffff */
.L_x_65:
[----:B------:R-:W-:Y:S07]  /*7e80*/  MOV R0, UR7 ;  /* 0x0000000700007c02 */ /* 0x000fee0008000f00 */
.L_x_134:
[----:B-1----:R1:W2:Y:S02]  /*7e90*/  SYNCS.PHASECHK.TRANS64.TRYWAIT P0, [R0+URZ], R2 ;  /* 0x00000002000075a7 */ /* 0x0022a400080011ff */
[----:B--2---:R-:W-:Y:S05]  /*7ea0*/  @!P0 NANOSLEEP.SYNCS 0x989680 ;  /* 0x009896800000895d */ /* 0x004fea0003900000 */
[----:B------:R-:W2:Y:S02]  /*7eb0*/  @!P0 SYNCS.PHASECHK.TRANS64 P0, [R0+URZ], R2 ;  /* 0x00000002000085a7 */ /* 0x000ea400080010ff */
[----:B--2---:R-:W-:Y:S05]  /*7ec0*/  @!P0 BRA `(.L_x_134) ;  /* 0xfffffffc00f08947 */ /* 0x004fea000383ffff */
[----:B------:R-:W-:Y:S05]  /*7ed0*/  BRA `(.L_x_64) ;  /* 0xffffffb800547947 */ /* 0x000fea000383ffff */
.L_x_68:
[----:B------:R-:W-:-:S07]  /*7ee0*/  MOV R0, UR4 ;  /* 0x0000000400007c02 */ /* 0x000fce0008000f00 */
.L_x_135:
[----:B--2---:R2:W4:Y:S02]  /*7ef0*/  SYNCS.PHASECHK.TRANS64.TRYWAIT P0, [R0+URZ], R2 ;  /* 0x00000002000075a7 */ /* 0x00452400080011ff */
[----:B----4-:R-:W-:Y:S05]  /*7f00*/  @!P0 NANOSLEEP.SYNCS 0x989680 ;  /* 0x009896800000895d */ /* 0x010fea0003900000 */
[----:B------:R-:W4:Y:S02]  /*7f10*/  @!P0 SYNCS.PHASECHK.TRANS64 P0, [R0+URZ], R2 ;  /* 0x00000002000085a7 */ /* 0x000f2400080010ff */
[----:B----4-:R-:W-:Y:S05]  /*7f20*/  @!P0 BRA `(.L_x_135) ;  /* 0xfffffffc00f08947 */ /* 0x010fea000383ffff */
[----:B------:R-:W-:Y:S05]  /*7f30*/  BRA `(.L_x_136) ;  /* 0xffffffbc00807947 */ /* 0x000fea000383ffff */
.L_x_69:
[----:B------:R-:W-:-:S07]  /*7f40*/  MOV R0, UR5 ;  /* 0x0000000500007c02 */ /* 0x000fce0008000f00 */
.L_x_137:
[----:B-1----:R1:W2:Y:S02]  /*7f50*/  SYNCS.PHASECHK.TRANS64.TRYWAIT P0, [R0+URZ], R3 ;  /* 0x00000003000075a7 */ /* 0x0022a400080011ff */
[----:B--2---:R-:W-:Y:S05]  /*7f60*/  @!P0 NANOSLEEP.SYNCS 0x989680 ;  /* 0x009896800000895d */ /* 0x004fea0003900000 */
[----:B------:R-:W2:Y:S02]  /*7f70*/  @!P0 SYNCS.PHASECHK.TRANS64 P0, [R0+URZ], R3 ;  /* 0x00000003000085a7 */ /* 0x000ea400080010ff */
[----:B--2---:R-:W-:Y:S05]  /*7f80*/  @!P0 BRA `(.L_x_137) ;  /* 0xfffffffc00f08947 */ /* 0x004fea000383ffff */
[----:B------:R-:W-:Y:S05]  /*7f90*/  BRA `(.L_x_138) ;  /* 0xffffffbc008c7947 */ /* 0x000fea000383ffff */
.L_x_70:
[----:B------:R-:W-:-:S07]  /*7fa0*/  MOV R0, UR5 ;  /* 0x0000000500007c02 */ /* 0x000fce0008000f00 */
.L_x_139:
[----:B-1----:R1:W2:Y:S02]  /*7fb0*/  SYNCS.PHASECHK.TRANS64.TRYWAIT P0, [R0+URZ], R3 ;  /* 0x00000003000075a7 */ /* 0x0022a400080011ff */
[----:B--2---:R-:W-:Y:S05]  /*7fc0*/  @!P0 NANOSLEEP.SYNCS 0x989680 ;  /* 0x009896800000895d */ /* 0x004fea0003900000 */
[----:B------:R-:W2:Y:S02]  /*7fd0*/  @!P0 SYNCS.PHASECHK.TRANS64 P0, [R0+URZ], R3 ;  /* 0x00000003000085a7 */ /* 0x000ea400080010ff */
[----:B--2---:R-:W-:Y:S05]  /*7fe0*/  @!P0 BRA `(.L_x_139) ;  /* 0xfffffffc00f08947 */ /* 0x004fea000383ffff */
[----:B------:R-:W-:Y:S05]  /*7ff0*/  BRA `(.L_x_140) ;  /* 0xffffffbc00987947 */ /* 0x000fea000383ffff */
.L_x_71:
[----:B-1----:R-:W-:-:S07]  /*8000*/  MOV R0, UR4 ;  /* 0x0000000400007c02 */ /* 0x002fce0008000f00 */
.L_x_141:
[----:B-1----:R1:W2:Y:S02]  /*8010*/  SYNCS.PHASECHK.TRANS64.TRYWAIT P0, [R0+URZ], R2 ;  /* 0x00000002000075a7 */ /* 0x0022a400080011ff */
[----:B--2---:R-:W-:Y:S05]  /*8020*/  @!P0 NANOSLEEP.SYNCS 0x989680 ;  /* 0x009896800000895d */ /* 0x004fea0003900000 */
[----:B------:R-:W2:Y:S02]  /*8030*/  @!P0 SYNCS.PHASECHK.TRANS64 P0, [R0+URZ], R2 ;  /* 0x00000002000085a7 */ /* 0x000ea400080010ff */
[----:B--2---:R-:W-:Y:S05]  /*8040*/  @!P0 BRA `(.L_x_141) ;  /* 0xfffffffc00f08947 */ /* 0x004fea000383ffff */
[----:B------:R-:W-:Y:S05]  /*8050*/  BRA `(.L_x_142) ;  /* 0xffffffbc00a47947 */ /* 0x000fea000383ffff */
.L_x_76:
[----:B--2---:R2:W3:Y:S02]  /*8060*/  SYNCS.PHASECHK.TRANS64.TRYWAIT P0, [R3+URZ+0x80], R0 ;  /* 0x00008000030075a7 */ /* 0x0044e400080011ff */
[----:B---3--:R-:W-:Y:S05]  /*8070*/  @!P0 NANOSLEEP.SYNCS 0x989680 ;  /* 0x009896800000895d */ /* 0x008fea0003900000 */
[----:B------:R-:W3:Y:S02]  /*8080*/  @!P0 SYNCS.PHASECHK.TRANS64 P0, [R3+URZ+0x80], R0 ;  /* 0x00008000030085a7 */ /* 0x000ee400080010ff */
[----:B---3--:R-:W-:Y:S05]  /*8090*/  @!P0 BRA `(.L_x_76) ;  /* 0xfffffffc00f08947 */ /* 0x008fea000383ffff */
[----:B------:R-:W-:Y:S05]  /*80a0*/  BRA `(.L_x_143) ;  /* 0xffffffc000c87947 */ /* 0x000fea000383ffff */
.L_x_79:
[----:B--2---:R-:W-:Y:S07]  /*80b0*/  MOV R0, UR6 ;  /* 0x0000000600007c02 */ /* 0x004fee0008000f00 */
.L_x_144:
[----:B--2---:R2:W3:Y:S02]  /*80c0*/  SYNCS.PHASECHK.TRANS64.TRYWAIT P1, [R0+URZ+0x78], R2 ;  /* 0x00007802000075a7 */ /* 0x0044e400080211ff */
[----:B---3--:R-:W-:Y:S05]  /*80d0*/  @!P1 NANOSLEEP.SYNCS 0x989680 ;  /* 0x009896800000995d */ /* 0x008fea0003900000 */
[----:B------:R-:W3:Y:S02]  /*80e0*/  @!P1 SYNCS.PHASECHK.TRANS64 P1, [R0+URZ+0x78], R2 ;  /* 0x00007802000095a7 */ /* 0x000ee400080210ff */
[----:B---3--:R-:W-:Y:S05]  /*80f0*/  @!P1 BRA `(.L_x_144) ;  /* 0xfffffffc00f09947 */ /* 0x008fea000383ffff */
[----:B------:R-:W-:Y:S05]  /*8100*/  BRA `(.L_x_78) ;  /* 0xffffffc800387947 */ /* 0x000fea000383ffff */
.L_x_82:
[----:B------:R-:W-:Y:S07]  /*8110*/  MOV R2, UR7 ;  /* 0x0000000700027c02 */ /* 0x000fee0008000f00 */
.L_x_145:
[----:B--2---:R2:W3:Y:S02]  /*8120*/  SYNCS.PHASECHK.TRANS64.TRYWAIT P2, [R2+URZ+0x60], R0 ;  /* 0x00006000020075a7 */ /* 0x0044e400080411ff */
[----:B---3--:R-:W-:Y:S05]  /*8130*/  @!P2 NANOSLEEP.SYNCS 0x989680 ;  /* 0x009896800000a95d */ /* 0x008fea0003900000 */
[----:B------:R-:W3:Y:S02]  /*8140*/  @!P2 SYNCS.PHASECHK.TRANS64 P2, [R2+URZ+0x60], R0 ;  /* 0x000060000200a5a7 */ /* 0x000ee400080410ff */
[----:B---3--:R-:W-:Y:S05]  /*8150*/  @!P2 BRA `(.L_x_145) ;  /* 0xfffffffc00f0a947 */ /* 0x008fea000383ffff */
[----:B------:R-:W-:Y:S05]  /*8160*/  BRA `(.L_x_146) ;  /* 0xffffffc800947947 */ /* 0x000fea000383ffff */
.L_x_84:
[----:B------:R-:W-:-:S07]  /*8170*/  MOV R0, UR4 ;  /* 0x0000000400007c02 */ /* 0x000fce0008000f00 */
.L_x_147:
[----:B---3--:R3:W4:Y:S02]  /*8180*/  SYNCS.PHASECHK.TRANS64.TRYWAIT P0, [R0+URZ], R2 ;  /* 0x00000002000075a7 */ /* 0x00872400080011ff */
[----:B----4-:R-:W-:Y:S05]  /*8190*/  @!P0 NANOSLEEP.SYNCS 0x989680 ;  /* 0x009896800000895d */ /* 0x010fea0003900000 */
[----:B------:R-:W4:Y:S02]  /*81a0*/  @!P0 SYNCS.PHASECHK.TRANS64 P0, [R0+URZ], R2 ;  /* 0x00000002000085a7 */ /* 0x000f2400080010ff */
[----:B----4-:R-:W-:Y:S05]  /*81b0*/  @!P0 BRA `(.L_x_147) ;  /* 0xfffffffc00f08947 */ /* 0x010fea000383ffff */
[----:B------:R-:W-:Y:S05]  /*81c0*/  BRA `(.L_x_148) ;  /* 0xffffffcc00847947 */ /* 0x000fea000383ffff */
.L_x_86:
[----:B--2---:R2:W3:Y:S02]  /*81d0*/  SYNCS.PHASECHK.TRANS64.TRYWAIT P0, [R8+URZ+0x80], R0 ;  /* 0x00008000080075a7 */ /* 0x0044e400080011ff */
[----:B---3--:R-:W-:Y:S05]  /*81e0*/  @!P0 NANOSLEEP.SYNCS 0x989680 ;  /* 0x009896800000895d */ /* 0x008fea0003900000 */
[----:B------:R-:W3:Y:S02]  /*81f0*/  @!P0 SYNCS.PHASECHK.TRANS64 P0, [R8+URZ+0x80], R0 ;  /* 0x00008000080085a7 */ /* 0x000ee400080010ff */
[----:B---3--:R-:W-:Y:S05]  /*8200*/  @!P0 BRA `(.L_x_86) ;  /* 0xfffffffc00f08947 */ /* 0x008fea000383ffff */
[----:B------:R-:W-:Y:S05]  /*8210*/  BRA `(.L_x_149) ;  /* 0xffffffd0005c7947 */ /* 0x000fea000383ffff */
.L_x_96:
[----:B-1----:R1:W2:Y:S02]  /*8220*/  SYNCS.PHASECHK.TRANS64.TRYWAIT P0, [R0+URZ+0x50], R3 ;  /* 0x00005003000075a7 */ /* 0x0022a400080011ff */
[----:B--2---:R-:W-:Y:S05]  /*8230*/  @!P0 NANOSLEEP.SYNCS 0x989680 ;  /* 0x009896800000895d */ /* 0x004fea0003900000 */
[----:B------:R-:W2:Y:S02]  /*8240*/  @!P0 SYNCS.PHASECHK.TRANS64 P0, [R0+URZ+0x50], R3 ;  /* 0x00005003000085a7 */ /* 0x000ea400080010ff */
[----:B--2---:R-:W-:Y:S05]  /*8250*/  @!P0 BRA `(.L_x_96) ;  /* 0xfffffffc00f08947 */ /* 0x004fea000383ffff */
[----:B------:R-:W-:Y:S05]  /*8260*/  BRA `(.L_x_95) ;  /* 0xffffffdc00907947 */ /* 0x000fea000383ffff */
.L_x_98:
[----:B-1----:R1:W3:Y:S02]  /*8270*/  SYNCS.PHASECHK.TRANS64.TRYWAIT P1, [R17+URZ+0xa0], R4 ;  /* 0x0000a004110075a7 */ /* 0x0022e400080211ff */
[----:B---3--:R-:W-:Y:S05]  /*8280*/  @!P1 NANOSLEEP.SYNCS 0x989680 ;  /* 0x009896800000995d */ /* 0x008fea0003900000 */
[----:B------:R-:W3:Y:S02]  /*8290*/  @!P1 SYNCS.PHASECHK.TRANS64 P1, [R17+URZ+0xa0], R4 ;  /* 0x0000a004110095a7 */ /* 0x000ee400080210ff */
[----:B---3--:R-:W-:Y:S05]  /*82a0*/  @!P1 BRA `(.L_x_98) ;  /* 0xfffffffc00f09947 */ /* 0x008fea000383ffff */
[----:B------:R-:W-:Y:S05]  /*82b0*/  BRA `(.L_x_97) ;  /* 0xffffffe000007947 */ /* 0x000fea000383ffff */
        .weak           $__internal_0_$__cuda_sm10x_tcgen05_guardrail_trap_col_being_dealloced_not_returned_by_alloc
        .type           $__internal_0_$__cuda_sm10x_tcgen05_guardrail_trap_col_being_dealloced_not_returned_by_alloc,@function
        .size           $__internal_0_$__cuda_sm10x_tcgen05_guardrail_trap_col_being_dealloced_not_returned_by_alloc,($__internal_1_$__cuda_sm10x_tcgen05_guardrail_trap_phase_invalid_during_alloc - $__internal_0_$__cuda_sm10x_tcgen05_guardrail_trap_col_being_dealloced_not_returned_by_alloc)
$__internal_0_$__cuda_sm10x_tcgen05_guardrail_trap_col_being_dealloced_not_returned_by_alloc:
[----:B------:R-:W-:Y:S05]  /*82c0*/  BPT.TRAP 0x1 ;  /* 0x000000040000795c */ /* 0x000fea0000300000 */
[----:B------:R-:W-:-:S04]  /*82d0*/  HFMA2 R3, -RZ, RZ, 0, 0 ;  /* 0x00000000ff037431 */ /* 0x000fc800000001ff */
[----:B------:R-:W-:Y:S05]  /*82e0*/  RET.REL.NODEC R2 `(_ZN7cutlass13device_kernelINS_4gemm6kernel13GemmUniversalIN4cute5tupleIJiiiiEEENS1_10collective13CollectiveMmaINS1_35MainloopSm100TmaUmmaWarpSpecializedILi5ELi2ELi4ENS5_IJNS4_1CILi2EEENSA_ILi1EEESC_EEEEENS5_IJNSA_ILi64EEENSA_ILi80EEENSA_ILi128EEEEEENS_10bfloat16_tENS5_IJlSC_lEEESJ_SK_NS4_8TiledMMAINS4_8MMA_AtomIJNS4_20SM100_MMA_F16BF16_SSISJ_SJ_fLi64ELi80ELNS4_4UMMA5MajorE0ELSP_0ELNSO_7ScaleInE0ELSQ_0EEEEEENS4_6LayoutINS5_IJSC_SC_SC_EEENS5_IJNSA_ILi0EEESV_SV_EEEEENS5_IJNS4_10UnderscoreESY_SY_EEEEENS4_13SM90_TMA_LOADENS4_14ComposedLayoutINS4_7SwizzleILi3ELi4ELi3EEENS4_18smem_ptr_flag_bitsILi16EEENST_INS5_IJNSA_ILi8EEESF_EEENS5_IJSF_SC_EEEEEEEvNS4_8identityENS4_23SM90_TMA_LOAD_MULTICASTES1B_vS1C_EENS_8epilogue10collective18CollectiveEpilogueINS1F_23Sm100TmaWarpSpecializedILi2ELi1ELi40ELb1ELb0EEEJSI_NS5_IJNST_ISF_SC_EENST_ISG_SC_EEEEESJ_SK_SJ_SK_NS1F_6fusion15FusionCallbacksIS1J_NS1N_17LinearCombinationISJ_fSJ_fLNS_15FloatRoundStyleE2EEESI_S1M_JEEENS4_5SM1004TMEM4LOAD26SM100_TMEM_LOAD_16dp256b2xES11_NS12_INS13_ILi1ELi4ELi3EEES16_NST_INS5_IJS17_NSA_ILi16EEEEEENS5_IJS1Y_SC_EEEEEEENS4_17SM75_U32x4_LDSM_NENS4_14SM90_TMA_STOREES22_NS4_17SM90_U32x4_STSM_NENS4_39AutoVectorizingCopyWithAssumedAlignmentILi128EEEEEEvvEEEEvNT_6ParamsE) ;  /* 0xffffff7c02447950 */ /* 0x000fea0003c3ffff */
        .weak           $__internal_1_$__cuda_sm10x_tcgen05_guardrail_trap_phase_invalid_during_alloc
        .type           $__internal_1_$__cuda_sm10x_tcgen05_guardrail_trap_phase_invalid_during_alloc,@function
        .size           $__internal_1_$__cuda_sm10x_tcgen05_guardrail_trap_phase_invalid_during_alloc,($__internal_2_$__cuda_sm10x_tcgen05_guardrail_trap_unallocated_columns_being_dealloced - $__internal_1_$__cuda_sm10x_tcgen05_guardrail_trap_phase_invalid_during_alloc)
$__internal_1_$__cuda_sm10x_tcgen05_guardrail_trap_phase_invalid_during_alloc:
[----:B------:R-:W-:Y:S05]  /*82f0*/  BPT.TRAP 0x1 ;  /* 0x000000040000795c */ /* 0x000fea0000300000 */
[----:B------:R-:W-:-:S04]  /*8300*/  MOV R5, 0x0 ;  /* 0x0000000000057802 */ /* 0x000fc80000000f00 */
[----:B------:R-:W-:Y:S05]  /*8310*/  RET.REL.NODEC R4 `(_ZN7cutlass13device_kernelINS_4gemm6kernel13GemmUniversalIN4cute5tupleIJiiiiEEENS1_10collective13CollectiveMmaINS1_35MainloopSm100TmaUmmaWarpSpecializedILi5ELi2ELi4ENS5_IJNS4_1CILi2EEENSA_ILi1EEESC_EEEEENS5_IJNSA_ILi64EEENSA_ILi80EEENSA_ILi128EEEEEENS_10bfloat16_tENS5_IJlSC_lEEESJ_SK_NS4_8TiledMMAINS4_8MMA_AtomIJNS4_20SM100_MMA_F16BF16_SSISJ_SJ_fLi64ELi80ELNS4_4UMMA5MajorE0ELSP_0ELNSO_7ScaleInE0ELSQ_0EEEEEENS4_6LayoutINS5_IJSC_SC_SC_EEENS5_IJNSA_ILi0EEESV_SV_EEEEENS5_IJNS4_10UnderscoreESY_SY_EEEEENS4_13SM90_TMA_LOADENS4_14ComposedLayoutINS4_7SwizzleILi3ELi4ELi3EEENS4_18smem_ptr_flag_bitsILi16EEENST_INS5_IJNSA_ILi8EEESF_EEENS5_IJSF_SC_EEEEEEEvNS4_8identityENS4_23SM90_TMA_LOAD_MULTICASTES1B_vS1C_EENS_8epilogue10collective18CollectiveEpilogueINS1F_23Sm100TmaWarpSpecializedILi2ELi1ELi40ELb1ELb0EEEJSI_NS5_IJNST_ISF_SC_EENST_ISG_SC_EEEEESJ_SK_SJ_SK_NS1F_6fusion15FusionCallbacksIS1J_NS1N_17LinearCombinationISJ_fSJ_fLNS_15FloatRoundStyleE2EEESI_S1M_JEEENS4_5SM1004TMEM4LOAD26SM100_TMEM_LOAD_16dp256b2xES11_NS12_INS13_ILi1ELi4ELi3EEES16_NST_INS5_IJS17_NSA_ILi16EEEEEENS5_IJS1Y_SC_EEEEEEENS4_17SM75_U32x4_LDSM_NENS4_14SM90_TMA_STOREES22_NS4_17SM90_U32x4_STSM_NENS4_39AutoVectorizingCopyWithAssumedAlignmentILi128EEEEEEvvEEEEvNT_6ParamsE) ;  /* 0xffffff7c04387950 */ /* 0x000fea0003c3ffff */
        .weak           $__internal_2_$__cuda_sm10x_tcgen05_guardrail_trap_unallocated_columns_being_dealloced
        .type           $__internal_2_$__cuda_sm10x_tcgen05_guardrail_trap_unallocated_columns_being_dealloced,@function
        .size           $__internal_2_$__cuda_sm10x_tcgen05_guardrail_trap_unallocated_columns_being_dealloced,(.L_x_151 - $__internal_2_$__cuda_sm10x_tcgen05_guardrail_trap_unallocated_columns_being_dealloced)
$__internal_2_$__cuda_sm10x_tcgen05_guardrail_trap_unallocated_columns_being_dealloced:
[----:B------:R-:W-:Y:S05]  /*8320*/  BPT.TRAP 0x1 ;  /* 0x000000040000795c */ /* 0x000fea0000300000 */
[----:B------:R-:W-:-:S04]  /*8330*/  HFMA2 R3, -RZ, RZ, 0, 0 ;  /* 0x00000000ff037431 */ /* 0x000fc800000001ff */
[----:B------:R-:W-:Y:S05]  /*8340*/  RET.REL.NODEC R2 `(_ZN7cutlass13device_kernelINS_4gemm6kernel13GemmUniversalIN4cute5tupleIJiiiiEEENS1_10collective13CollectiveMmaINS1_35MainloopSm100TmaUmmaWarpSpecializedILi5ELi2ELi4ENS5_IJNS4_1CILi2EEENSA_ILi1EEESC_EEEEENS5_IJNSA_ILi64EEENSA_ILi80EEENSA_ILi128EEEEEENS_10bfloat16_tENS5_IJlSC_lEEESJ_SK_NS4_8TiledMMAINS4_8MMA_AtomIJNS4_20SM100_MMA_F16BF16_SSISJ_SJ_fLi64ELi80ELNS4_4UMMA5MajorE0ELSP_0ELNSO_7ScaleInE0ELSQ_0EEEEEENS4_6LayoutINS5_IJSC_SC_SC_EEENS5_IJNSA_ILi0EEESV_SV_EEEEENS5_IJNS4_10UnderscoreESY_SY_EEEEENS4_13SM90_TMA_LOADENS4_14ComposedLayoutINS4_7SwizzleILi3ELi4ELi3EEENS4_18smem_ptr_flag_bitsILi16EEENST_INS5_IJNSA_ILi8EEESF_EEENS5_IJSF_SC_EEEEEEEvNS4_8identityENS4_23SM90_TMA_LOAD_MULTICASTES1B_vS1C_EENS_8epilogue10collective18CollectiveEpilogueINS1F_23Sm100TmaWarpSpecializedILi2ELi1ELi40ELb1ELb0EEEJSI_NS5_IJNST_ISF_SC_EENST_ISG_SC_EEEEESJ_SK_SJ_SK_NS1F_6fusion15FusionCallbacksIS1J_NS1N_17LinearCombinationISJ_fSJ_fLNS_15FloatRoundStyleE2EEESI_S1M_JEEENS4_5SM1004TMEM4LOAD26SM100_TMEM_LOAD_16dp256b2xES11_NS12_INS13_ILi1ELi4ELi3EEES16_NST_INS5_IJS17_NSA_ILi16EEEEEENS5_IJS1Y_SC_EEEEEEENS4_17SM75_U32x4_LDSM_NENS4_14SM90_TMA_STOREES22_NS4_17SM90_U32x4_STSM_NENS4_39AutoVectorizingCopyWithAssumedAlignmentILi128EEEEEEvvEEEEvNT_6ParamsE) ;  /* 0xffffff7c022c7950 */ /* 0x000fea0003c3ffff */
.L_x_150:
[----:B------:R-:W-:-:S00]  /*8350*/  BRA `(.L_x_150) ;  /* 0xfffffffc00fc7947 */ /* 0x000fc0000383ffff */
[----:B------:R-:W-:-:S00]  /*8360*/  NOP ;  /* 0x0000000000007918 */ /* 0x000fc00000000000 */
        /* <DEDUP_REMOVED lines=9> */
.L_x_151:


//--------------------- .nv.global.init           --------------------------
	.section	.nv.global.init,"aw",@progbits
.nv.global.init:
	.type		$str$27,@object
	.size		$str$27,($str$28 - $str$27)
$str$27:
        /*0000*/ 	.byte	0x28, 0x61, 0x64, 0x64, 0x72, 0x65, 0x73, 0x73, 0x20, 0x26, 0x20, 0x6d, 0x61, 0x73, 0x6b, 0x29
        /*0010*/ 	.byte	0x20, 0x3d, 0x3d, 0x20, 0x30, 0x00
	.type		$str$28,@object
	.size		$str$28,($str$26 - $str$28)
$str$28:
        /*0016*/ 	.byte	0x2f, 0x74, 0x6d, 0x70, 0x2f, 0x63, 0x75, 0x74, 0x6c, 0x61, 0x73, 0x73, 0x5f, 0x73, 0x77, 0x65
        /*0026*/ 	.byte	0x65, 0x70, 0x5f, 0x73, 0x72, 0x63, 0x2f, 0x69, 0x6e, 0x63, 0x6c, 0x75, 0x64, 0x65, 0x2f, 0x63
        /*0036*/ 	.byte	0x75, 0x74, 0x65, 0x2f, 0x70, 0x6f, 0x69, 0x6e, 0x74, 0x65, 0x72, 0x5f, 0x66, 0x6c, 0x61, 0x67
        /*0046*/ 	.byte	0x67, 0x65, 0x64, 0x2e, 0x68, 0x70, 0x70, 0x00
	.type		$str$26,@object
	.size		$str$26,($str$25 - $str$26)
$str$26:
        /*004e*/ 	.byte	0x2f, 0x74, 0x6d, 0x70, 0x2f, 0x63, 0x75, 0x74, 0x6c, 0x61, 0x73, 0x73, 0x5f, 0x73, 0x77, 0x65
        /*005e*/ 	.byte	0x65, 0x70, 0x5f, 0x73, 0x72, 0x63, 0x2f, 0x69, 0x6e, 0x63, 0x6c, 0x75, 0x64, 0x65, 0x2f, 0x63
        /*006e*/ 	.byte	0x75, 0x74, 0x65, 0x2f, 0x61, 0x74, 0x6f, 0x6d, 0x2f, 0x63, 0x6f, 0x70, 0x79, 0x5f, 0x74, 0x72
        /*007e*/ 	.byte	0x61, 0x69, 0x74, 0x73, 0x5f, 0x73, 0x6d, 0x31, 0x30, 0x30, 0x2e, 0x68, 0x70, 0x70, 0x00
	.type		$str$25,@object
	.size		$str$25,(__unnamed_1 - $str$25)
$str$25:
        /*008d*/ 	.byte	0x28, 0x28, 0x75, 0x69, 0x6e, 0x74, 0x33, 0x32, 0x5f, 0x74, 0x28, 0x74, 0x68, 0x72, 0x65, 0x61
        /*009d*/ 	.byte	0x64, 0x49, 0x64, 0x78, 0x2e, 0x78, 0x29, 0x20, 0x2f, 0x20, 0x33, 0x32, 0x29, 0x20, 0x25, 0x20
        /*00ad*/ 	.byte	0x34, 0x29, 0x20, 0x3d, 0x3d, 0x20, 0x28, 0x28, 0x28, 0x74, 0x6d, 0x65, 0x6d, 0x5f, 0x61, 0x64
        /*00bd*/ 	.byte	0x64, 0x72, 0x20, 0x3e, 0x3e, 0x20, 0x31, 0x36, 0x29, 0x20, 0x2f, 0x20, 0x33, 0x32, 0x29, 0x20
        /*00cd*/ 	.byte	0x25, 0x20, 0x34, 0x29, 0x00
	.type		__unnamed_1,@object
	.size		__unnamed_1,(__unnamed_2 - __unnamed_1)
__unnamed_1:
        /*00d2*/ 	.byte	0x61, 0x75, 0x74, 0x6f, 0x20, 0x63, 0x75, 0x74, 0x65, 0x3a, 0x3a, 0x61, 0x73, 0x5f, 0x70, 0x6f
        /* <DEDUP_REMOVED lines=24> */
        /*0262*/ 	.byte	0x43, 0x3c, 0x35, 0x31, 0x32, 0x30, 0x3e, 0x3e, 0x3e, 0x3e, 0x5d, 0x00
	.type		__unnamed_2,@object
	.size		__unnamed_2,(.L_2 - __unnamed_2)
__unnamed_2:
        /* <DEDUP_REMOVED lines=42> */
        /*050e*/ 	.byte	0x3e, 0x5d, 0x00
.L_2:


//--------------------- .nv.shared._ZN7cutlass13device_kernelINS_4gemm6kernel13GemmUniversalIN4cute5tupleIJiiiiEEENS1_10collective13CollectiveMmaINS1_35MainloopSm100TmaUmmaWarpSpecializedILi5ELi2ELi4ENS5_IJNS4_1CILi2EEENSA_ILi1EEESC_EEEEENS5_IJNSA_ILi64EEENSA_ILi80EEENSA_ILi128EEEEEENS_10bfloat16_tENS5_IJlSC_lEEESJ_SK_NS4_8TiledMMAINS4_8MMA_AtomIJNS4_20SM100_MMA_F16BF16_SSISJ_SJ_fLi64ELi80ELNS4_4UMMA5MajorE0ELSP_0ELNSO_7ScaleInE0ELSQ_0EEEEEENS4_6LayoutINS5_IJSC_SC_SC_EEENS5_IJNSA_ILi0EEESV_SV_EEEEENS5_IJNS4_10UnderscoreESY_SY_EEEEENS4_13SM90_TMA_LOADENS4_14ComposedLayoutINS4_7SwizzleILi3ELi4ELi3EEENS4_18smem_ptr_flag_bitsILi16EEENST_INS5_IJNSA_ILi8EEESF_EEENS5_IJSF_SC_EEEEEEEvNS4_8identityENS4_23SM90_TMA_LOAD_MULTICASTES1B_vS1C_EENS_8epilogue10collective18CollectiveEpilogueINS1F_23Sm100TmaWarpSpecializedILi2ELi1ELi40ELb1ELb0EEEJSI_NS5_IJNST_ISF_SC_EENST_ISG_SC_EEEEESJ_SK_SJ_SK_NS1F_6fusion15FusionCallbacksIS1J_NS1N_17LinearCombinationISJ_fSJ_fLNS_15FloatRoundStyleE2EEESI_S1M_JEEENS4_5SM1004TMEM4LOAD26SM100_TMEM_LOAD_16dp256b2xES11_NS12_INS13_ILi1ELi4ELi3EEES16_NST_INS5_IJS17_NSA_ILi16EEEEEENS5_IJS1Y_SC_EEEEEEENS4_17SM75_U32x4_LDSM_NENS4_14SM90_TMA_STOREES22_NS4_17SM90_U32x4_STSM_NENS4_39AutoVectorizingCopyWithAssumedAlignmentILi128EEEEEEvvEEEEvNT_6ParamsE --------------------------
	.section	.nv.shared._ZN7cutlass13device_kernelINS_4gemm6kernel13GemmUniversalIN4cute5tupleIJiiiiEEENS1_10collective13CollectiveMmaINS1_35MainloopSm100TmaUmmaWarpSpecializedILi5ELi2ELi4ENS5_IJNS4_1CILi2EEENSA_ILi1EEESC_EEEEENS5_IJNSA_ILi64EEENSA_ILi80EEENSA_ILi128EEEEEENS_10bfloat16_tENS5_IJlSC_lEEESJ_SK_NS4_8TiledMMAINS4_8MMA_AtomIJNS4_20SM100_MMA_F16BF16_SSISJ_SJ_fLi64ELi80ELNS4_4UMMA5MajorE0ELSP_0ELNSO_7ScaleInE0ELSQ_0EEEEEENS4_6LayoutINS5_IJSC_SC_SC_EEENS5_IJNSA_ILi0EEESV_SV_EEEEENS5_IJNS4_10UnderscoreESY_SY_EEEEENS4_13SM90_TMA_LOADENS4_14ComposedLayoutINS4_7SwizzleILi3ELi4ELi3EEENS4_18smem_ptr_flag_bitsILi16EEENST_INS5_IJNSA_ILi8EEESF_EEENS5_IJSF_SC_EEEEEEEvNS4_8identityENS4_23SM90_TMA_LOAD_MULTICASTES1B_vS1C_EENS_8epilogue10collective18CollectiveEpilogueINS1F_23Sm100TmaWarpSpecializedILi2ELi1ELi40ELb1ELb0EEEJSI_NS5_IJNST_ISF_SC_EENST_ISG_SC_EEEEESJ_SK_SJ_SK_NS1F_6fusion15FusionCallbacksIS1J_NS1N_17LinearCombinationISJ_fSJ_fLNS_15FloatRoundStyleE2EEESI_S1M_JEEENS4_5SM1004TMEM4LOAD26SM100_TMEM_LOAD_16dp256b2xES11_NS12_INS13_ILi1ELi4ELi3EEES16_NST_INS5_IJS17_NSA_ILi16EEEEEENS5_IJS1Y_SC_EEEEEEENS4_17SM75_U32x4_LDSM_NENS4_14SM90_TMA_STOREES22_NS4_17SM90_U32x4_STSM_NENS4_39AutoVectorizingCopyWithAssumedAlignmentILi128EEEEEEvvEEEEvNT_6ParamsE,"aw",@nobits
	.sectionflags	@""
	.align	16
	.zero		1024


//--------------------- .nv.shared.reserved.0     --------------------------
	.section	.nv.shared.reserved.0,"aw",@nobits
	.weak		__nv_reservedSMEM_offset_0_alias
	.size		__nv_reservedSMEM_offset_0_alias, 0, 64
	.other		__nv_reservedSMEM_offset_0_alias,@"STO_CUDA_RESERVED_SHARED STV_DEFAULT"
__nv_reservedSMEM_offset_0_alias:
	.zero		0
.nv.shared.reserved.0:
	.zero		64
	.weak		__nv_reservedSMEM_tcgen05_partition
	.type		__nv_reservedSMEM_tcgen05_partition,@object
	.size		__nv_reservedSMEM_tcgen05_partition,(.L_0 - __nv_reservedSMEM_tcgen05_partition)
__nv_reservedSMEM_tcgen05_partition:
	.zero		32
.L_0:


//--------------------- .nv.global                --------------------------
	.section	.nv.global,"aw",@nobits
.nv.global:
	.type		_ZN40_INTERNAL_c6599447_4_k_cu_41dd8e4f_150204cute1_E,@object
	.size		_ZN40_INTERNAL_c6599447_4_k_cu_41dd8e4f_150204cute1_E,(_ZN40_INTERNAL_c6599447_4_k_cu_41dd8e4f_150204cuda3std3__45__cpo6cbeginE - _ZN40_INTERNAL_c6599447_4_k_cu_41dd8e4f_150204cute1_E)
_ZN40_INTERNAL_c6599447_4_k_cu_41dd8e4f_150204cute1_E:
	.zero		1
	.type		_ZN40_INTERNAL_c6599447_4_k_cu_41dd8e4f_150204cuda3std3__45__cpo6cbeginE,@object
	.size		_ZN40_INTERNAL_c6599447_4_k_cu_41dd8e4f_150204cuda3std3__45__cpo6cbeginE,(_ZN40_INTERNAL_c6599447_4_k_cu_41dd8e4f_150204cuda3std3__48in_placeE - _ZN40_INTERNAL_c6599447_4_k_cu_41dd8e4f_150204cuda3std3__45__cpo6cbeginE)
_ZN40_INTERNAL_c6599447_4_k_cu_41dd8e4f_150204cuda3std3__45__cpo6cbeginE:
	.zero		1
	.type		_ZN40_INTERNAL_c6599447_4_k_cu_41dd8e4f_150204cuda3std3__48in_placeE,@object
	.size		_ZN40_INTERNAL_c6599447_4_k_cu_41dd8e4f_150204cuda3std3__48in_placeE,(_ZN40_INTERNAL_c6599447_4_k_cu_41dd8e4f_150204cuda3std6ranges3__45__cpo9iter_moveE - _ZN40_INTERNAL_c6599447_4_k_cu_41dd8e4f_150204cuda3std3__48in_placeE)
_ZN40_INTERNAL_c6599447_4_k_cu_41dd8e4f_150204cuda3std3__48in_placeE:
	.zero		1
	.type		_ZN40_INTERNAL_c6599447_4_k_cu_41dd8e4f_150204cuda3std6ranges3__45__cpo9iter_moveE,@object
	.size		_ZN40_INTERNAL_c6599447_4_k_cu_41dd8e4f_150204cuda3std6ranges3__45__cpo9iter_moveE,(_ZN40_INTERNAL_c6599447_4_k_cu_41dd8e4f_150204cuda3std3__45__cpo5beginE - _ZN40_INTERNAL_c6599447_4_k_cu_41dd8e4f_150204cuda3std6ranges3__45__cpo9iter_moveE)
_ZN40_INTERNAL_c6599447_4_k_cu_41dd8e4f_150204cuda3std6ranges3__45__cpo9iter_moveE:
	.zero		1
	.type		_ZN40_INTERNAL_c6599447_4_k_cu_41dd8e4f_150204cuda3std3__45__cpo5beginE,@object
	.size		_ZN40_INTERNAL_c6599447_4_k_cu_41dd8e4f_150204cuda3std3__45__cpo5beginE,(_ZN40_INTERNAL_c6599447_4_k_cu_41dd8e4f_150204cuda3std3__442_GLOBAL__N__c6599447_4_k_cu_41dd8e4f_150206ignoreE - _ZN40_INTERNAL_c6599447_4_k_cu_41dd8e4f_150204cuda3std3__45__cpo5beginE)
_ZN40_INTERNAL_c6599447_4_k_cu_41dd8e4f_150204cuda3std3__45__cpo5beginE:
	.zero		1
	.type		_ZN40_INTERNAL_c6599447_4_k_cu_41dd8e4f_150204cuda3std3__442_GLOBAL__N__c6599447_4_k_cu_41dd8e4f_150206ignoreE,@object
	.size		_ZN40_INTERNAL_c6599447_4_k_cu_41dd8e4f_150204cuda3std3__442_GLOBAL__N__c6599447_4_k_cu_41dd8e4f_150206ignoreE,(_ZN40_INTERNAL_c6599447_4_k_cu_41dd8e4f_150204cute7productE - _ZN40_INTERNAL_c6599447_4_k_cu_41dd8e4f_150204cuda3std3__442_GLOBAL__N__c6599447_4_k_cu_41dd8e4f_150206ignoreE)
_ZN40_INTERNAL_c6599447_4_k_cu_41dd8e4f_150204cuda3std3__442_GLOBAL__N__c6599447_4_k_cu_41dd8e4f_150206ignoreE:
	.zero		1
	.type		_ZN40_INTERNAL_c6599447_4_k_cu_41dd8e4f_150204cute7productE,@object
	.size		_ZN40_INTERNAL_c6599447_4_k_cu_41dd8e4f_150204cute7productE,(_ZN40_INTERNAL_c6599447_4_k_cu_41dd8e4f_150204cuda3std3__45__cpo3endE - _ZN40_INTERNAL_c6599447_4_k_cu_41dd8e4f_150204cute7productE)
_ZN40_INTERNAL_c6599447_4_k_cu_41dd8e4f_150204cute7productE:
	.zero		1
	.type		_ZN40_INTERNAL_c6599447_4_k_cu_41dd8e4f_150204cuda3std3__45__cpo3endE,@object
	.size		_ZN40_INTERNAL_c6599447_4_k_cu_41dd8e4f_150204cuda3std3__45__cpo3endE,(_ZN40_INTERNAL_c6599447_4_k_cu_41dd8e4f_150204cuda3std3__419piecewise_constructE - _ZN40_INTERNAL_c6599447_4_k_cu_41dd8e4f_150204cuda3std3__45__cpo3endE)
_ZN40_INTERNAL_c6599447_4_k_cu_41dd8e4f_150204cuda3std3__45__cpo3endE:
	.zero		1
	.type		_ZN40_INTERNAL_c6599447_4_k_cu_41dd8e4f_150204cuda3std3__419piecewise_constructE,@object
	.size		_ZN40_INTERNAL_c6599447_4_k_cu_41dd8e4f_150204cuda3std3__419piecewise_constructE,(_ZN40_INTERNAL_c6599447_4_k_cu_41dd8e4f_150204cuda3std3__45__cpo4cendE - _ZN40_INTERNAL_c6599447_4_k_cu_41dd8e4f_150204cuda3std3__419piecewise_constructE)
_ZN40_INTERNAL_c6599447_4_k_cu_41dd8e4f_150204cuda3std3__419piecewise_constructE:
	.zero		1
	.type		_ZN40_INTERNAL_c6599447_4_k_cu_41dd8e4f_150204cuda3std3__45__cpo4cendE,@object
	.size		_ZN40_INTERNAL_c6599447_4_k_cu_41dd8e4f_150204cuda3std3__45__cpo4cendE,(_ZN40_INTERNAL_c6599447_4_k_cu_41dd8e4f_150204cuda3std6ranges3__45__cpo4swapE - _ZN40_INTERNAL_c6599447_4_k_cu_41dd8e4f_150204cuda3std3__45__cpo4cendE)
_ZN40_INTERNAL_c6599447_4_k_cu_41dd8e4f_150204cuda3std3__45__cpo4cendE:
	.zero		1
	.type		_ZN40_INTERNAL_c6599447_4_k_cu_41dd8e4f_150204cuda3std6ranges3__45__cpo4swapE,@object
	.size		_ZN40_INTERNAL_c6599447_4_k_cu_41dd8e4f_150204cuda3std6ranges3__45__cpo4swapE,(.L_10 - _ZN40_INTERNAL_c6599447_4_k_cu_41dd8e4f_150204cuda3std6ranges3__45__cpo4swapE)
_ZN40_INTERNAL_c6599447_4_k_cu_41dd8e4f_150204cuda3std6ranges3__45__cpo4swapE:
	.zero		1
.L_10:


//--------------------- .nv.constant0._ZN7cutlass13device_kernelINS_4gemm6kernel13GemmUniversalIN4cute5tupleIJiiiiEEENS1_10collective13CollectiveMmaINS1_35MainloopSm100TmaUmmaWarpSpecializedILi5ELi2ELi4ENS5_IJNS4_1CILi2EEENSA_ILi1EEESC_EEEEENS5_IJNSA_ILi64EEENSA_ILi80EEENSA_ILi128EEEEEENS_10bfloat16_tENS5_IJlSC_lEEESJ_SK_NS4_8TiledMMAINS4_8MMA_AtomIJNS4_20SM100_MMA_F16BF16_SSISJ_SJ_fLi64ELi80ELNS4_4UMMA5MajorE0ELSP_0ELNSO_7ScaleInE0ELSQ_0EEEEEENS4_6LayoutINS5_IJSC_SC_SC_EEENS5_IJNSA_ILi0EEESV_SV_EEEEENS5_IJNS4_10UnderscoreESY_SY_EEEEENS4_13SM90_TMA_LOADENS4_14ComposedLayoutINS4_7SwizzleILi3ELi4ELi3EEENS4_18smem_ptr_flag_bitsILi16EEENST_INS5_IJNSA_ILi8EEESF_EEENS5_IJSF_SC_EEEEEEEvNS4_8identityENS4_23SM90_TMA_LOAD_MULTICASTES1B_vS1C_EENS_8epilogue10collective18CollectiveEpilogueINS1F_23Sm100TmaWarpSpecializedILi2ELi1ELi40ELb1ELb0EEEJSI_NS5_IJNST_ISF_SC_EENST_ISG_SC_EEEEESJ_SK_SJ_SK_NS1F_6fusion15FusionCallbacksIS1J_NS1N_17LinearCombinationISJ_fSJ_fLNS_15FloatRoundStyleE2EEESI_S1M_JEEENS4_5SM1004TMEM4LOAD26SM100_TMEM_LOAD_16dp256b2xES11_NS12_INS13_ILi1ELi4ELi3EEES16_NST_INS5_IJS17_NSA_ILi16EEEEEENS5_IJS1Y_SC_EEEEEEENS4_17SM75_U32x4_LDSM_NENS4_14SM90_TMA_STOREES22_NS4_17SM90_U32x4_STSM_NENS4_39AutoVectorizingCopyWithAssumedAlignmentILi128EEEEEEvvEEEEvNT_6ParamsE --------------------------
	.section	.nv.constant0._ZN7cutlass13device_kernelINS_4gemm6kernel13GemmUniversalIN4cute5tupleIJiiiiEEENS1_10collective13CollectiveMmaINS1_35MainloopSm100TmaUmmaWarpSpecializedILi5ELi2ELi4ENS5_IJNS4_1CILi2EEENSA_ILi1EEESC_EEEEENS5_IJNSA_ILi64EEENSA_ILi80EEENSA_ILi128EEEEEENS_10bfloat16_tENS5_IJlSC_lEEESJ_SK_NS4_8TiledMMAINS4_8MMA_AtomIJNS4_20SM100_MMA_F16BF16_SSISJ_SJ_fLi64ELi80ELNS4_4UMMA5MajorE0ELSP_0ELNSO_7ScaleInE0ELSQ_0EEEEEENS4_6LayoutINS5_IJSC_SC_SC_EEENS5_IJNSA_ILi0EEESV_SV_EEEEENS5_IJNS4_10UnderscoreESY_SY_EEEEENS4_13SM90_TMA_LOADENS4_14ComposedLayoutINS4_7SwizzleILi3ELi4ELi3EEENS4_18smem_ptr_flag_bitsILi16EEENST_INS5_IJNSA_ILi8EEESF_EEENS5_IJSF_SC_EEEEEEEvNS4_8identityENS4_23SM90_TMA_LOAD_MULTICASTES1B_vS1C_EENS_8epilogue10collective18CollectiveEpilogueINS1F_23Sm100TmaWarpSpecializedILi2ELi1ELi40ELb1ELb0EEEJSI_NS5_IJNST_ISF_SC_EENST_ISG_SC_EEEEESJ_SK_SJ_SK_NS1F_6fusion15FusionCallbacksIS1J_NS1N_17LinearCombinationISJ_fSJ_fLNS_15FloatRoundStyleE2EEESI_S1M_JEEENS4_5SM1004TMEM4LOAD26SM100_TMEM_LOAD_16dp256b2xES11_NS12_INS13_ILi1ELi4ELi3EEES16_NST_INS5_IJS17_NSA_ILi16EEEEEENS5_IJS1Y_SC_EEEEEEENS4_17SM75_U32x4_LDSM_NENS4_14SM90_TMA_STOREES22_NS4_17SM90_U32x4_STSM_NENS4_39AutoVectorizingCopyWithAssumedAlignmentILi128EEEEEEvvEEEEvNT_6ParamsE,"a",@progbits
	.sectionflags	@""
	.align	4
.nv.constant0._ZN7cutlass13device_kernelINS_4gemm6kernel13GemmUniversalIN4cute5tupleIJiiiiEEENS1_10collective13CollectiveMmaINS1_35MainloopSm100TmaUmmaWarpSpecializedILi5ELi2ELi4ENS5_IJNS4_1CILi2EEENSA_ILi1EEESC_EEEEENS5_IJNSA_ILi64EEENSA_ILi80EEENSA_ILi128EEEEEENS_10bfloat16_tENS5_IJlSC_lEEESJ_SK_NS4_8TiledMMAINS4_8MMA_AtomIJNS4_20SM100_MMA_F16BF16_SSISJ_SJ_fLi64ELi80ELNS4_4UMMA5MajorE0ELSP_0ELNSO_7ScaleInE0ELSQ_0EEEEEENS4_6LayoutINS5_IJSC_SC_SC_EEENS5_IJNSA_ILi0EEESV_SV_EEEEENS5_IJNS4_10UnderscoreESY_SY_EEEEENS4_13SM90_TMA_LOADENS4_14ComposedLayoutINS4_7SwizzleILi3ELi4ELi3EEENS4_18smem_ptr_flag_bitsILi16EEENST_INS5_IJNSA_ILi8EEESF_EEENS5_IJSF_SC_EEEEEEEvNS4_8identityENS4_23SM90_TMA_LOAD_MULTICASTES1B_vS1C_EENS_8epilogue10collective18CollectiveEpilogueINS1F_23Sm100TmaWarpSpecializedILi2ELi1ELi40ELb1ELb0EEEJSI_NS5_IJNST_ISF_SC_EENST_ISG_SC_EEEEESJ_SK_SJ_SK_NS1F_6fusion15FusionCallbacksIS1J_NS1N_17LinearCombinationISJ_fSJ_fLNS_15FloatRoundStyleE2EEESI_S1M_JEEENS4_5SM1004TMEM4LOAD26SM100_TMEM_LOAD_16dp256b2xES11_NS12_INS13_ILi1ELi4ELi3EEES16_NST_INS5_IJS17_NSA_ILi16EEEEEENS5_IJS1Y_SC_EEEEEEENS4_17SM75_U32x4_LDSM_NENS4_14SM90_TMA_STOREES22_NS4_17SM90_U32x4_STSM_NENS4_39AutoVectorizingCopyWithAssumedAlignmentILi128EEEEEEvvEEEEvNT_6ParamsE:
	.zero		2944


//--------------------- SYMBOLS --------------------------

	.type		.nv.reservedSmem.offset0,@object
	.size		.nv.reservedSmem.offset0,0x4
	.type		.nv.reservedSmem.cap,@object
	.size		.nv.reservedSmem.cap,0x4
	.type		__assertfail,@function
